	.target	sm_90a

	.elftype	@"ET_EXEC"


//--------------------- .note.nv.tkinfo           --------------------------
	.section	.note.nv.tkinfo,"",@"SHT_NOTE"
	.sectionflags	@"SHF_NOTE_NV_TKINFO"
	.tkinfo
        /*0018*/ 	.word	0x00000002
        /*0030*/ 	.string	""
        /*0030*/ 	.string	"ptxas"
        /*0030*/ 	.string	"Cuda compilation tools, release 13.0, V13.0.88"
        /*0030*/ 	.string	"Build cuda_13.0.r13.0/compiler.36424714_0"
        /*0030*/ 	.string	"-arch sm_90a -m 64 "



//--------------------- .note.nv.cuinfo           --------------------------
	.section	.note.nv.cuinfo,"",@"SHT_NOTE"
	.sectionflags	@"SHF_NOTE_NV_CUINFO"
        /*0018*/ 	.short	0x0002
        /*001a*/ 	.short	0x005a
        /*001c*/ 	.short	0x0082
	.zero		2


//--------------------- .nv.info                  --------------------------
	.section	.nv.info,"",@"SHT_CUDA_INFO"
	.align	4


	//----- nvinfo : EIATTR_REGCOUNT
	.align		4
        /*0000*/ 	.byte	0x04, 0x2f
        /*0002*/ 	.short	(.L_15 - .L_14)
	.align		4
.L_14:
        /*0004*/ 	.word	index@(_ZN7cutlass13device_kernelINS_4gemm6kernel13GemmUniversalIN4cute5tupleIJiiiiEEENS1_10collective13CollectiveMmaINS1_34MainloopSm90TmaGmmaWarpSpecializedILi4ENS5_IJNS4_1CILi1EEESB_SB_EEENS1_32KernelTmaWarpSpecializedPingpongEEENS5_IJNSA_ILi64EEENSA_ILi128EEENSA_ILi32EEEEEENS_10bfloat16_tENS5_IJlSB_lEEESJ_SK_NS4_8TiledMMAINS4_8MMA_AtomIJNS4_4SM904GMMA28MMA_64x128x16_F32BF16BF16_SSILNSO_5MajorE0ELSQ_0ELNSO_7ScaleInE1ELSR_1EEEEEENS4_6LayoutISC_NS5_IJNSA_ILi0EEESV_SV_EEEEENS5_IJNS4_10UnderscoreESY_SY_EEEEENS4_13SM90_TMA_LOADENS4_14ComposedLayoutINS4_7SwizzleILi2ELi4ELi3EEENS4_18smem_ptr_flag_bitsILi16EEENSU_INS5_IJNSA_ILi8EEESH_EEENS5_IJSH_SB_EEEEEEEvNS4_8identityES11_S1B_vS1C_EENS_8epilogue10collective6detail29Sm90TmaWarpSpecializedAdapterINS1F_15DefaultEpilogueISJ_SK_SK_NS1E_6thread17LinearCombinationISJ_Li1EffLNS1J_9ScaleType4KindE0ELNS_15FloatRoundStyleE2ESJ_EENS1_15EpilogueDefaultEEEEEvvEEEEvNT_6ParamsE)
        /*0008*/ 	.word	0x000000a8


	//----- nvinfo : EIATTR_FRAME_SIZE
	.align		4
.L_15:
        /*000c*/ 	.byte	0x04, 0x11
        /*000e*/ 	.short	(.L_17 - .L_16)
	.align		4
.L_16:
        /*0010*/ 	.word	index@(_ZN7cutlass13device_kernelINS_4gemm6kernel13GemmUniversalIN4cute5tupleIJiiiiEEENS1_10collective13CollectiveMmaINS1_34MainloopSm90TmaGmmaWarpSpecializedILi4ENS5_IJNS4_1CILi1EEESB_SB_EEENS1_32KernelTmaWarpSpecializedPingpongEEENS5_IJNSA_ILi64EEENSA_ILi128EEENSA_ILi32EEEEEENS_10bfloat16_tENS5_IJlSB_lEEESJ_SK_NS4_8TiledMMAINS4_8MMA_AtomIJNS4_4SM904GMMA28MMA_64x128x16_F32BF16BF16_SSILNSO_5MajorE0ELSQ_0ELNSO_7ScaleInE1ELSR_1EEEEEENS4_6LayoutISC_NS5_IJNSA_ILi0EEESV_SV_EEEEENS5_IJNS4_10UnderscoreESY_SY_EEEEENS4_13SM90_TMA_LOADENS4_14ComposedLayoutINS4_7SwizzleILi2ELi4ELi3EEENS4_18smem_ptr_flag_bitsILi16EEENSU_INS5_IJNSA_ILi8EEESH_EEENS5_IJSH_SB_EEEEEEEvNS4_8identityES11_S1B_vS1C_EENS_8epilogue10collective6detail29Sm90TmaWarpSpecializedAdapterINS1F_15DefaultEpilogueISJ_SK_SK_NS1E_6thread17LinearCombinationISJ_Li1EffLNS1J_9ScaleType4KindE0ELNS_15FloatRoundStyleE2ESJ_EENS1_15EpilogueDefaultEEEEEvvEEEEvNT_6ParamsE)
        /*0014*/ 	.word	0x00000000


	//----- nvinfo : EIATTR_MIN_STACK_SIZE
	.align		4
.L_17:
        /*0018*/ 	.byte	0x04, 0x12
        /*001a*/ 	.short	(.L_19 - .L_18)
	.align		4
.L_18:
        /*001c*/ 	.word	index@(_ZN7cutlass13device_kernelINS_4gemm6kernel13GemmUniversalIN4cute5tupleIJiiiiEEENS1_10collective13CollectiveMmaINS1_34MainloopSm90TmaGmmaWarpSpecializedILi4ENS5_IJNS4_1CILi1EEESB_SB_EEENS1_32KernelTmaWarpSpecializedPingpongEEENS5_IJNSA_ILi64EEENSA_ILi128EEENSA_ILi32EEEEEENS_10bfloat16_tENS5_IJlSB_lEEESJ_SK_NS4_8TiledMMAINS4_8MMA_AtomIJNS4_4SM904GMMA28MMA_64x128x16_F32BF16BF16_SSILNSO_5MajorE0ELSQ_0ELNSO_7ScaleInE1ELSR_1EEEEEENS4_6LayoutISC_NS5_IJNSA_ILi0EEESV_SV_EEEEENS5_IJNS4_10UnderscoreESY_SY_EEEEENS4_13SM90_TMA_LOADENS4_14ComposedLayoutINS4_7SwizzleILi2ELi4ELi3EEENS4_18smem_ptr_flag_bitsILi16EEENSU_INS5_IJNSA_ILi8EEESH_EEENS5_IJSH_SB_EEEEEEEvNS4_8identityES11_S1B_vS1C_EENS_8epilogue10collective6detail29Sm90TmaWarpSpecializedAdapterINS1F_15DefaultEpilogueISJ_SK_SK_NS1E_6thread17LinearCombinationISJ_Li1EffLNS1J_9ScaleType4KindE0ELNS_15FloatRoundStyleE2ESJ_EENS1_15EpilogueDefaultEEEEEvvEEEEvNT_6ParamsE)
        /*0020*/ 	.word	0x00000000
.L_19:


//--------------------- .nv.compat                --------------------------
	.section	.nv.compat,"",@"SHT_CUDA_COMPAT_INFO"
	.align	4
        /*0000*/ 	.byte	0x02, 0x09, 0x01, 0x00, 0x02, 0x02, 0x04, 0x00, 0x02, 0x05, 0x05, 0x00, 0x03, 0x07, 0x01, 0x01
        /*0010*/ 	.byte	0x02, 0x03, 0x01, 0x00, 0x02, 0x06, 0x01, 0x00, 0x04, 0x0b, 0x08, 0x00, 0x00, 0x00, 0x00, 0x00
        /*0020*/ 	.byte	0x00, 0x00, 0x00, 0x00


//--------------------- .nv.info._ZN7cutlass13device_kernelINS_4gemm6kernel13GemmUniversalIN4cute5tupleIJiiiiEEENS1_10collective13CollectiveMmaINS1_34MainloopSm90TmaGmmaWarpSpecializedILi4ENS5_IJNS4_1CILi1EEESB_SB_EEENS1_32KernelTmaWarpSpecializedPingpongEEENS5_IJNSA_ILi64EEENSA_ILi128EEENSA_ILi32EEEEEENS_10bfloat16_tENS5_IJlSB_lEEESJ_SK_NS4_8TiledMMAINS4_8MMA_AtomIJNS4_4SM904GMMA28MMA_64x128x16_F32BF16BF16_SSILNSO_5MajorE0ELSQ_0ELNSO_7ScaleInE1ELSR_1EEEEEENS4_6LayoutISC_NS5_IJNSA_ILi0EEESV_SV_EEEEENS5_IJNS4_10UnderscoreESY_SY_EEEEENS4_13SM90_TMA_LOADENS4_14ComposedLayoutINS4_7SwizzleILi2ELi4ELi3EEENS4_18smem_ptr_flag_bitsILi16EEENSU_INS5_IJNSA_ILi8EEESH_EEENS5_IJSH_SB_EEEEEEEvNS4_8identityES11_S1B_vS1C_EENS_8epilogue10collective6detail29Sm90TmaWarpSpecializedAdapterINS1F_15DefaultEpilogueISJ_SK_SK_NS1E_6thread17LinearCombinationISJ_Li1EffLNS1J_9ScaleType4KindE0ELNS_15FloatRoundStyleE2ESJ_EENS1_15EpilogueDefaultEEEEEvvEEEEvNT_6ParamsE --------------------------
	.section	.nv.info._ZN7cutlass13device_kernelINS_4gemm6kernel13GemmUniversalIN4cute5tupleIJiiiiEEENS1_10collective13CollectiveMmaINS1_34MainloopSm90TmaGmmaWarpSpecializedILi4ENS5_IJNS4_1CILi1EEESB_SB_EEENS1_32KernelTmaWarpSpecializedPingpongEEENS5_IJNSA_ILi64EEENSA_ILi128EEENSA_ILi32EEEEEENS_10bfloat16_tENS5_IJlSB_lEEESJ_SK_NS4_8TiledMMAINS4_8MMA_AtomIJNS4_4SM904GMMA28MMA_64x128x16_F32BF16BF16_SSILNSO_5MajorE0ELSQ_0ELNSO_7ScaleInE1ELSR_1EEEEEENS4_6LayoutISC_NS5_IJNSA_ILi0EEESV_SV_EEEEENS5_IJNS4_10UnderscoreESY_SY_EEEEENS4_13SM90_TMA_LOADENS4_14ComposedLayoutINS4_7SwizzleILi2ELi4ELi3EEENS4_18smem_ptr_flag_bitsILi16EEENSU_INS5_IJNSA_ILi8EEESH_EEENS5_IJSH_SB_EEEEEEEvNS4_8identityES11_S1B_vS1C_EENS_8epilogue10collective6detail29Sm90TmaWarpSpecializedAdapterINS1F_15DefaultEpilogueISJ_SK_SK_NS1E_6thread17LinearCombinationISJ_Li1EffLNS1J_9ScaleType4KindE0ELNS_15FloatRoundStyleE2ESJ_EENS1_15EpilogueDefaultEEEEEvvEEEEvNT_6ParamsE,"",@"SHT_CUDA_INFO"
	.sectionflags	@""
	.align	4


	//----- nvinfo : EIATTR_CUDA_API_VERSION
	.align		4
        /*0000*/ 	.byte	0x04, 0x37
        /*0002*/ 	.short	(.L_21 - .L_20)
.L_20:
        /*0004*/ 	.word	0x00000082


	//----- nvinfo : EIATTR_KPARAM_INFO
	.align		4
.L_21:
        /*0008*/ 	.byte	0x04, 0x17
        /*000a*/ 	.short	(.L_23 - .L_22)
.L_22:
        /*000c*/ 	.word	0x00000000
        /*0010*/ 	.short	0x0000
        /*0012*/ 	.short	0x0070
        /*0014*/ 	.byte	0x00, 0xf0, 0x01, 0x10


	//----- nvinfo : EIATTR_SPARSE_MMA_MASK
	.align		4
.L_23:
        /*0018*/ 	.byte	0x03, 0x50
        /*001a*/ 	.short	0x0000


	//----- nvinfo : EIATTR_MAXREG_COUNT
	.align		4
        /*001c*/ 	.byte	0x03, 0x1b
        /*001e*/ 	.short	0x00a8


	//----- nvinfo : EIATTR_NUM_BARRIERS
	.align		4
        /*0020*/ 	.byte	0x02, 0x4c
        /*0022*/ 	.byte	0x01
	.zero		1


	//----- nvinfo : EIATTR_EXTERNS
	.align		4
        /*0024*/ 	.byte	0x04, 0x0f
        /*0026*/ 	.short	(.L_25 - .L_24)


	//   ....[0]....
	.align		4
.L_24:
        /*0028*/ 	.word	index@(__assertfail)


	//----- nvinfo : EIATTR_MERCURY_ISA_VERSION
	.align		4
.L_25:
        /*002c*/ 	.byte	0x03, 0x5f
        /*002e*/ 	.short	0x0101


	//----- nvinfo : EIATTR_INT_WARP_WIDE_INSTR_OFFSETS
	.align		4
        /*0030*/ 	.byte	0x04, 0x31
        /*0032*/ 	.short	(.L_27 - .L_26)


	//   ....[0]....
.L_26:
        /*0034*/ 	.word	0x00000470


	//   ....[1]....
        /*0038*/ 	.word	0x00000490


	//   ....[2]....
        /*003c*/ 	.word	0x00000510


	//   ....[3]....
        /*0040*/ 	.word	0x00000520


	//   ....[4]....
        /*0044*/ 	.word	0x00000530


	//   ....[5]....
        /*0048*/ 	.word	0x00000550


	//   ....[6]....
        /*004c*/ 	.word	0x000005b0


	//   ....[7]....
        /*0050*/ 	.word	0x000005d0


	//----- nvinfo : EIATTR_COOP_GROUP_MASK_REGIDS
	.align		4
.L_27:
        /*0054*/ 	.byte	0x04, 0x29
        /*0056*/ 	.short	(.L_29 - .L_28)


	//   ....[0]....
.L_28:
        /*0058*/ 	.word	0xffffffff


	//   ....[1]....
        /*005c*/ 	.word	0xffffffff


	//   ....[2]....
        /*0060*/ 	.word	0xffffffff


	//   ....[3]....
        /*0064*/ 	.word	0xffffffff


	//   ....[4]....
        /*0068*/ 	.word	0xffffffff


	//   ....[5]....
        /*006c*/ 	.word	0xffffffff


	//----- nvinfo : EIATTR_COOP_GROUP_INSTR_OFFSETS
	.align		4
.L_29:
        /*0070*/ 	.byte	0x04, 0x28
        /*0072*/ 	.short	(.L_31 - .L_30)


	//   ....[0]....
.L_30:
        /*0074*/ 	.word	0x00000050


	//   ....[1]....
        /*0078*/ 	.word	0x00000080


	//   ....[2]....
        /*007c*/ 	.word	0x00000180


	//   ....[3]....
        /*0080*/ 	.word	0x00000390


	//   ....[4]....
        /*0084*/ 	.word	0x000003d0


	//   ....[5]....
        /*0088*/ 	.word	0x00000410


	//----- nvinfo : EIATTR_REG_RECONFIG
	.align		4
.L_31:
        /*008c*/ 	.byte	0x01, 0x54
	.zero		2


	//----- nvinfo : EIATTR_SYSCALL_OFFSETS
	.align		4
        /*0090*/ 	.byte	0x04, 0x46
        /*0092*/ 	.short	(.L_33 - .L_32)


	//   ....[0]....
.L_32:
        /*0094*/ 	.word	0x00001720


	//----- nvinfo : EIATTR_MBARRIER_INSTR_OFFSETS
	.align		4
.L_33:
        /*0098*/ 	.byte	0x04, 0x39
        /*009a*/ 	.short	(.L_35 - .L_34)


	//   ....[0]....
.L_34:
        /*009c*/ 	.word	0x00000300
        /*00a0*/ 	.word	0x000000ff
        /*00a4*/ 	.word	0x00000000
        /*00a8*/ 	.short	0x0100
        /*00aa*/ 	.byte	0x09
	.zero		1


	//   ....[1]....
        /*00ac*/ 	.word	0x00000310
        /*00b0*/ 	.word	0x000000ff
        /*00b4*/ 	.word	0x00000020
        /*00b8*/ 	.short	0x0100
        /*00ba*/ 	.byte	0x09
	.zero		1


	//   ....[2]....
        /*00bc*/ 	.word	0x00000320
        /*00c0*/ 	.word	0x000000ff
        /*00c4*/ 	.word	0x00000008
        /*00c8*/ 	.short	0x0100
        /*00ca*/ 	.byte	0x09
	.zero		1


	//   ....[3]....
        /*00cc*/ 	.word	0x00000330
        /*00d0*/ 	.word	0x000000ff
        /*00d4*/ 	.word	0x00000028
        /*00d8*/ 	.short	0x0100
        /*00da*/ 	.byte	0x09
	.zero		1


	//   ....[4]....
        /*00dc*/ 	.word	0x00000340
        /*00e0*/ 	.word	0x000000ff
        /*00e4*/ 	.word	0x00000010
        /*00e8*/ 	.short	0x0100
        /*00ea*/ 	.byte	0x09
	.zero		1


	//   ....[5]....
        /*00ec*/ 	.word	0x00000350
        /*00f0*/ 	.word	0x000000ff
        /*00f4*/ 	.word	0x00000030
        /*00f8*/ 	.short	0x0100
        /*00fa*/ 	.byte	0x09
	.zero		1


	//   ....[6]....
        /*00fc*/ 	.word	0x00000360
        /*0100*/ 	.word	0x000000ff
        /*0104*/ 	.word	0x00000018
        /*0108*/ 	.short	0x0100
        /*010a*/ 	.byte	0x09
	.zero		1


	//   ....[7]....
        /*010c*/ 	.word	0x00000370
        /*0110*/ 	.word	0x000000ff
        /*0114*/ 	.word	0x00000038
        /*0118*/ 	.short	0x0100
        /*011a*/ 	.byte	0x09
	.zero		1


	//   ....[8]....
        /*011c*/ 	.word	0x000005f0
        /*0120*/ 	.word	0x000000ff
        /*0124*/ 	.word	0x00000070
        /*0128*/ 	.short	0x0100
        /*012a*/ 	.byte	0x09
	.zero		1


	//   ....[9]....
        /*012c*/ 	.word	0x00000600
        /*0130*/ 	.word	0x000000ff
        /*0134*/ 	.word	0x00000078
        /*0138*/ 	.short	0x0100
        /*013a*/ 	.byte	0x09
	.zero		1


	//   ....[10]....
        /*013c*/ 	.word	0x00000640
        /*0140*/ 	.word	0x000000ff
        /*0144*/ 	.word	0x00000050
        /*0148*/ 	.short	0x0100
        /*014a*/ 	.byte	0x0a
	.zero		1


	//   ....[11]....
        /*014c*/ 	.word	0x00000660
        /*0150*/ 	.word	0x000000ff
        /*0154*/ 	.word	0x00000058
        /*0158*/ 	.short	0x0100
        /*015a*/ 	.byte	0x0a
	.zero		1


	//   ....[12]....
        /*015c*/ 	.word	0x00000670
        /*0160*/ 	.word	0x000000ff
        /*0164*/ 	.word	0x00000060
        /*0168*/ 	.short	0x0100
        /*016a*/ 	.byte	0x0a
	.zero		1


	//   ....[13]....
        /*016c*/ 	.word	0x00000680
        /*0170*/ 	.word	0x000000ff
        /*0174*/ 	.word	0x00000068
        /*0178*/ 	.short	0x0100
        /*017a*/ 	.byte	0x0a
	.zero		1


	//   ....[14]....
        /*017c*/ 	.word	0x00001600
        /*0180*/ 	.word	0x0000005b
        /*0184*/ 	.word	0x00000000
        /*0188*/ 	.short	0x010a
        /*018a*/ 	.byte	0x31
	.zero		1


	//   ....[15]....
        /*018c*/ 	.word	0x000017b0
        /*0190*/ 	.word	0x00000003
        /*0194*/ 	.word	0x00000000
        /*0198*/ 	.short	0x010a
        /*019a*/ 	.byte	0x3f
	.zero		1


	//   ....[16]....
        /*019c*/ 	.word	0x000017f0
        /*01a0*/ 	.word	0x00000003
        /*01a4*/ 	.word	0x00000000
        /*01a8*/ 	.short	0x010a
        /*01aa*/ 	.byte	0x3f
	.zero		1


	//   ....[17]....
        /*01ac*/ 	.word	0x000019f0
        /*01b0*/ 	.word	0x000000ff
        /*01b4*/ 	.word	0x00000000
        /*01b8*/ 	.short	0x010a
        /*01ba*/ 	.byte	0x04
	.zero		1


	//   ....[18]....
        /*01bc*/ 	.word	0x00001a30
        /*01c0*/ 	.word	0x000000ff
        /*01c4*/ 	.word	0x00000000
        /*01c8*/ 	.short	0x010a
        /*01ca*/ 	.byte	0x04
	.zero		1


	//   ....[19]....
        /*01cc*/ 	.word	0x00001ba0
        /*01d0*/ 	.word	0x000000ff
        /*01d4*/ 	.word	0x00000000
        /*01d8*/ 	.short	0x0101
        /*01da*/ 	.byte	0x04
	.zero		1


	//   ....[20]....
        /*01dc*/ 	.word	0x00001c90
        /*01e0*/ 	.word	0x0000005c
        /*01e4*/ 	.word	0x00000000
        /*01e8*/ 	.short	0x0101
        /*01ea*/ 	.byte	0x2c
	.zero		1


	//   ....[21]....
        /*01ec*/ 	.word	0x00001d50
        /*01f0*/ 	.word	0x000000ff
        /*01f4*/ 	.word	0x00000000
        /*01f8*/ 	.short	0x0101
        /*01fa*/ 	.byte	0x04
	.zero		1


	//   ....[22]....
        /*01fc*/ 	.word	0x00001e00
        /*0200*/ 	.word	0x0000005b
        /*0204*/ 	.word	0x00000010
        /*0208*/ 	.short	0x010a
        /*020a*/ 	.byte	0x31
	.zero		1


	//   ....[23]....
        /*020c*/ 	.word	0x000060b0
        /*0210*/ 	.word	0x0000005e
        /*0214*/ 	.word	0x00000000
        /*0218*/ 	.short	0x0101
        /*021a*/ 	.byte	0x2c
	.zero		1


	//   ....[24]....
        /*021c*/ 	.word	0x00006a90
        /*0220*/ 	.word	0x00000007
        /*0224*/ 	.word	0x00000020
        /*0228*/ 	.short	0x010a
        /*022a*/ 	.byte	0x3f
	.zero		1


	//   ....[25]....
        /*022c*/ 	.word	0x00006e30
        /*0230*/ 	.word	0x00000003
        /*0234*/ 	.word	0x00000078
        /*0238*/ 	.short	0x0101
        /*023a*/ 	.byte	0x3f
	.zero		1


	//   ....[26]....
        /*023c*/ 	.word	0x000075a0
        /*0240*/ 	.word	0x00000007
        /*0244*/ 	.word	0x00000000
        /*0248*/ 	.short	0x010a
        /*024a*/ 	.byte	0x3f
	.zero		1


	//   ....[27]....
        /*024c*/ 	.word	0x00007620
        /*0250*/ 	.word	0x00000009
        /*0254*/ 	.word	0x00000000
        /*0258*/ 	.short	0x010a
        /*025a*/ 	.byte	0x3f
	.zero		1


	//   ....[28]....
        /*025c*/ 	.word	0x000076b0
        /*0260*/ 	.word	0x00000006
        /*0264*/ 	.word	0x00000000
        /*0268*/ 	.short	0x010a
        /*026a*/ 	.byte	0x3f
	.zero		1


	//   ....[29]....
        /*026c*/ 	.word	0x00007740
        /*0270*/ 	.word	0x00000003
        /*0274*/ 	.word	0x00000000
        /*0278*/ 	.short	0x010a
        /*027a*/ 	.byte	0x3f
	.zero		1


	//   ....[30]....
        /*027c*/ 	.word	0x000077a0
        /*0280*/ 	.word	0x0000005d
        /*0284*/ 	.word	0x00000000
        /*0288*/ 	.short	0x010a
        /*028a*/ 	.byte	0x3f
	.zero		1


	//   ....[31]....
        /*028c*/ 	.word	0x000077f0
        /*0290*/ 	.word	0x00000003
        /*0294*/ 	.word	0x00000000
        /*0298*/ 	.short	0x010a
        /*029a*/ 	.byte	0x3f
	.zero		1


	//   ....[32]....
        /*029c*/ 	.word	0x00007850
        /*02a0*/ 	.word	0x00000004
        /*02a4*/ 	.word	0x00000000
        /*02a8*/ 	.short	0x010a
        /*02aa*/ 	.byte	0x3f
	.zero		1


	//   ....[33]....
        /*02ac*/ 	.word	0x000078a0
        /*02b0*/ 	.word	0x0000005d
        /*02b4*/ 	.word	0x00000010
        /*02b8*/ 	.short	0x010a
        /*02ba*/ 	.byte	0x3f
	.zero		1


	//   ....[34]....
        /*02bc*/ 	.word	0x00007970
        /*02c0*/ 	.word	0x00000007
        /*02c4*/ 	.word	0x00000020
        /*02c8*/ 	.short	0x010a
        /*02ca*/ 	.byte	0x3f
	.zero		1


	//   ....[35]....
        /*02cc*/ 	.word	0x00007a40
        /*02d0*/ 	.word	0x00000007
        /*02d4*/ 	.word	0x00000000
        /*02d8*/ 	.short	0x010a
        /*02da*/ 	.byte	0x3f
	.zero		1


	//   ....[36]....
        /*02dc*/ 	.word	0x00007a90
        /*02e0*/ 	.word	0x00000009
        /*02e4*/ 	.word	0x00000000
        /*02e8*/ 	.short	0x010a
        /*02ea*/ 	.byte	0x3f
	.zero		1


	//   ....[37]....
        /*02ec*/ 	.word	0x00007ae0
        /*02f0*/ 	.word	0x00000006
        /*02f4*/ 	.word	0x00000000
        /*02f8*/ 	.short	0x010a
        /*02fa*/ 	.byte	0x3f
	.zero		1


	//----- nvinfo : EIATTR_NUM_MBARRIERS
	.align		4
.L_35:
        /*02fc*/ 	.byte	0x03, 0x38
        /*02fe*/ 	.short	0x000e


	//----- nvinfo : EIATTR_EXIT_INSTR_OFFSETS
	.align		4
        /*0300*/ 	.byte	0x04, 0x1c
        /*0302*/ 	.short	(.L_37 - .L_36)


	//   ....[0]....
.L_36:
        /*0304*/ 	.word	0x00001240


	//   ....[1]....
        /*0308*/ 	.word	0x000012a0


	//   ....[2]....
        /*030c*/ 	.word	0x000067c0


	//   ....[3]....
        /*0310*/ 	.word	0x000067f0


	//   ....[4]....
        /*0314*/ 	.word	0x00007790


	//----- nvinfo : EIATTR_MAX_THREADS
	.align		4
.L_37:
        /*0318*/ 	.byte	0x04, 0x05
        /*031a*/ 	.short	(.L_39 - .L_38)
.L_38:
        /*031c*/ 	.word	0x00000180
        /*0320*/ 	.word	0x00000001
        /*0324*/ 	.word	0x00000001


	//----- nvinfo : EIATTR_CRS_STACK_SIZE
	.align		4
.L_39:
        /*0328*/ 	.byte	0x04, 0x1e
        /*032a*/ 	.short	(.L_41 - .L_40)
.L_40:
        /*032c*/ 	.word	0x00000000


	//----- nvinfo : EIATTR_CBANK_PARAM_SIZE
	.align		4
.L_41:
        /*0330*/ 	.byte	0x03, 0x19
        /*0332*/ 	.short	0x0470


	//----- nvinfo : EIATTR_PARAM_CBANK
	.align		4
        /*0334*/ 	.byte	0x04, 0x0a
        /*0336*/ 	.short	(.L_43 - .L_42)
	.align		4
.L_42:
        /*0338*/ 	.word	index@(.nv.constant0._ZN7cutlass13device_kernelINS_4gemm6kernel13GemmUniversalIN4cute5tupleIJiiiiEEENS1_10collective13CollectiveMmaINS1_34MainloopSm90TmaGmmaWarpSpecializedILi4ENS5_IJNS4_1CILi1EEESB_SB_EEENS1_32KernelTmaWarpSpecializedPingpongEEENS5_IJNSA_ILi64EEENSA_ILi128EEENSA_ILi32EEEEEENS_10bfloat16_tENS5_IJlSB_lEEESJ_SK_NS4_8TiledMMAINS4_8MMA_AtomIJNS4_4SM904GMMA28MMA_64x128x16_F32BF16BF16_SSILNSO_5MajorE0ELSQ_0ELNSO_7ScaleInE1ELSR_1EEEEEENS4_6LayoutISC_NS5_IJNSA_ILi0EEESV_SV_EEEEENS5_IJNS4_10UnderscoreESY_SY_EEEEENS4_13SM90_TMA_LOADENS4_14ComposedLayoutINS4_7SwizzleILi2ELi4ELi3EEENS4_18smem_ptr_flag_bitsILi16EEENSU_INS5_IJNSA_ILi8EEESH_EEENS5_IJSH_SB_EEEEEEEvNS4_8identityES11_S1B_vS1C_EENS_8epilogue10collective6detail29Sm90TmaWarpSpecializedAdapterINS1F_15DefaultEpilogueISJ_SK_SK_NS1E_6thread17LinearCombinationISJ_Li1EffLNS1J_9ScaleType4KindE0ELNS_15FloatRoundStyleE2ESJ_EENS1_15EpilogueDefaultEEEEEvvEEEEvNT_6ParamsE)
        /*033c*/ 	.short	0x0210
        /*033e*/ 	.short	0x0470


	//----- nvinfo : EIATTR_SW_WAR
	.align		4
.L_43:
        /*0340*/ 	.byte	0x04, 0x36
        /*0342*/ 	.short	(.L_45 - .L_44)
.L_44:
        /*0344*/ 	.word	0x00000008
.L_45:


//--------------------- .nv.callgraph             --------------------------
	.section	.nv.callgraph,"",@"SHT_CUDA_CALLGRAPH"
	.align	4
	.sectionentsize	8
	.align		4
        /*0000*/ 	.word	0x00000000
	.align		4
        /*0004*/ 	.word	0xffffffff
	.align		4
        /*0008*/ 	.word	index@(_ZN7cutlass13device_kernelINS_4gemm6kernel13GemmUniversalIN4cute5tupleIJiiiiEEENS1_10collective13CollectiveMmaINS1_34MainloopSm90TmaGmmaWarpSpecializedILi4ENS5_IJNS4_1CILi1EEESB_SB_EEENS1_32KernelTmaWarpSpecializedPingpongEEENS5_IJNSA_ILi64EEENSA_ILi128EEENSA_ILi32EEEEEENS_10bfloat16_tENS5_IJlSB_lEEESJ_SK_NS4_8TiledMMAINS4_8MMA_AtomIJNS4_4SM904GMMA28MMA_64x128x16_F32BF16BF16_SSILNSO_5MajorE0ELSQ_0ELNSO_7ScaleInE1ELSR_1EEEEEENS4_6LayoutISC_NS5_IJNSA_ILi0EEESV_SV_EEEEENS5_IJNS4_10UnderscoreESY_SY_EEEEENS4_13SM90_TMA_LOADENS4_14ComposedLayoutINS4_7SwizzleILi2ELi4ELi3EEENS4_18smem_ptr_flag_bitsILi16EEENSU_INS5_IJNSA_ILi8EEESH_EEENS5_IJSH_SB_EEEEEEEvNS4_8identityES11_S1B_vS1C_EENS_8epilogue10collective6detail29Sm90TmaWarpSpecializedAdapterINS1F_15DefaultEpilogueISJ_SK_SK_NS1E_6thread17LinearCombinationISJ_Li1EffLNS1J_9ScaleType4KindE0ELNS_15FloatRoundStyleE2ESJ_EENS1_15EpilogueDefaultEEEEEvvEEEEvNT_6ParamsE)
	.align		4
        /*000c*/ 	.word	index@(__assertfail)
	.align		4
        /*0010*/ 	.word	0x00000000
	.align		4
        /*0014*/ 	.word	0xfffffffe
	.align		4
        /*0018*/ 	.word	0x00000000
	.align		4
        /*001c*/ 	.word	0xfffffffd
	.align		4
        /*0020*/ 	.word	0x00000000
	.align		4
        /*0024*/ 	.word	0xfffffffc


//--------------------- .nv.constant4             --------------------------
	.section	.nv.constant4,"a",@progbits
	.align	8
	.align		8
.nv.constant4:
        /*0000*/ 	.dword	__assertfail
	.align		8
        /*0008*/ 	.dword	__unnamed_1
	.align		8
        /*0010*/ 	.dword	_ZN39_INTERNAL_91c21eb9_4_k_cu_c6008ea4_31034cuda3std3__45__cpo5beginE
	.align		8
        /*0018*/ 	.dword	_ZN39_INTERNAL_91c21eb9_4_k_cu_c6008ea4_31034cuda3std3__45__cpo3endE
	.align		8
        /*0020*/ 	.dword	_ZN39_INTERNAL_91c21eb9_4_k_cu_c6008ea4_31034cuda3std3__45__cpo6cbeginE
	.align		8
        /*0028*/ 	.dword	_ZN39_INTERNAL_91c21eb9_4_k_cu_c6008ea4_31034cuda3std3__45__cpo4cendE
	.align		8
        /*0030*/ 	.dword	_ZN39_INTERNAL_91c21eb9_4_k_cu_c6008ea4_31034cuda3std3__441_GLOBAL__N__91c21eb9_4_k_cu_c6008ea4_31036ignoreE
	.align		8
        /*0038*/ 	.dword	_ZN39_INTERNAL_91c21eb9_4_k_cu_c6008ea4_31034cuda3std3__419piecewise_constructE
	.align		8
        /*0040*/ 	.dword	_ZN39_INTERNAL_91c21eb9_4_k_cu_c6008ea4_31034cuda3std3__48in_placeE
	.align		8
        /*0048*/ 	.dword	_ZN39_INTERNAL_91c21eb9_4_k_cu_c6008ea4_31034cuda3std6ranges3__45__cpo4swapE
	.align		8
        /*0050*/ 	.dword	_ZN39_INTERNAL_91c21eb9_4_k_cu_c6008ea4_31034cuda3std6ranges3__45__cpo9iter_moveE
	.align		8
        /*0058*/ 	.dword	_ZN39_INTERNAL_91c21eb9_4_k_cu_c6008ea4_31034cute7productE
	.align		8
        /*0060*/ 	.dword	_ZN39_INTERNAL_91c21eb9_4_k_cu_c6008ea4_31034cute1_E
	.align		8
        /*0068*/ 	.dword	$str$22
	.align		8
        /*0070*/ 	.dword	$str$23


//--------------------- .text._ZN7cutlass13device_kernelINS_4gemm6kernel13GemmUniversalIN4cute5tupleIJiiiiEEENS1_10collective13CollectiveMmaINS1_34MainloopSm90TmaGmmaWarpSpecializedILi4ENS5_IJNS4_1CILi1EEESB_SB_EEENS1_32KernelTmaWarpSpecializedPingpongEEENS5_IJNSA_ILi64EEENSA_ILi128EEENSA_ILi32EEEEEENS_10bfloat16_tENS5_IJlSB_lEEESJ_SK_NS4_8TiledMMAINS4_8MMA_AtomIJNS4_4SM904GMMA28MMA_64x128x16_F32BF16BF16_SSILNSO_5MajorE0ELSQ_0ELNSO_7ScaleInE1ELSR_1EEEEEENS4_6LayoutISC_NS5_IJNSA_ILi0EEESV_SV_EEEEENS5_IJNS4_10UnderscoreESY_SY_EEEEENS4_13SM90_TMA_LOADENS4_14ComposedLayoutINS4_7SwizzleILi2ELi4ELi3EEENS4_18smem_ptr_flag_bitsILi16EEENSU_INS5_IJNSA_ILi8EEESH_EEENS5_IJSH_SB_EEEEEEEvNS4_8identityES11_S1B_vS1C_EENS_8epilogue10collective6detail29Sm90TmaWarpSpecializedAdapterINS1F_15DefaultEpilogueISJ_SK_SK_NS1E_6thread17LinearCombinationISJ_Li1EffLNS1J_9ScaleType4KindE0ELNS_15FloatRoundStyleE2ESJ_EENS1_15EpilogueDefaultEEEEEvvEEEEvNT_6ParamsE --------------------------
	.section	.text._ZN7cutlass13device_kernelINS_4gemm6kernel13GemmUniversalIN4cute5tupleIJiiiiEEENS1_10collective13CollectiveMmaINS1_34MainloopSm90TmaGmmaWarpSpecializedILi4ENS5_IJNS4_1CILi1EEESB_SB_EEENS1_32KernelTmaWarpSpecializedPingpongEEENS5_IJNSA_ILi64EEENSA_ILi128EEENSA_ILi32EEEEEENS_10bfloat16_tENS5_IJlSB_lEEESJ_SK_NS4_8TiledMMAINS4_8MMA_AtomIJNS4_4SM904GMMA28MMA_64x128x16_F32BF16BF16_SSILNSO_5MajorE0ELSQ_0ELNSO_7ScaleInE1ELSR_1EEEEEENS4_6LayoutISC_NS5_IJNSA_ILi0EEESV_SV_EEEEENS5_IJNS4_10UnderscoreESY_SY_EEEEENS4_13SM90_TMA_LOADENS4_14ComposedLayoutINS4_7SwizzleILi2ELi4ELi3EEENS4_18smem_ptr_flag_bitsILi16EEENSU_INS5_IJNSA_ILi8EEESH_EEENS5_IJSH_SB_EEEEEEEvNS4_8identityES11_S1B_vS1C_EENS_8epilogue10collective6detail29Sm90TmaWarpSpecializedAdapterINS1F_15DefaultEpilogueISJ_SK_SK_NS1E_6thread17LinearCombinationISJ_Li1EffLNS1J_9ScaleType4KindE0ELNS_15FloatRoundStyleE2ESJ_EENS1_15EpilogueDefaultEEEEEvvEEEEvNT_6ParamsE,"ax",@progbits
	.align	128
.text._ZN7cutlass13device_kernelINS_4gemm6kernel13GemmUniversalIN4cute5tupleIJiiiiEEENS1_10collective13CollectiveMmaINS1_34MainloopSm90TmaGmmaWarpSpecializedILi4ENS5_IJNS4_1CILi1EEESB_SB_EEENS1_32KernelTmaWarpSpecializedPingpongEEENS5_IJNSA_ILi64EEENSA_ILi128EEENSA_ILi32EEEEEENS_10bfloat16_tENS5_IJlSB_lEEESJ_SK_NS4_8TiledMMAINS4_8MMA_AtomIJNS4_4SM904GMMA28MMA_64x128x16_F32BF16BF16_SSILNSO_5MajorE0ELSQ_0ELNSO_7ScaleInE1ELSR_1EEEEEENS4_6LayoutISC_NS5_IJNSA_ILi0EEESV_SV_EEEEENS5_IJNS4_10UnderscoreESY_SY_EEEEENS4_13SM90_TMA_LOADENS4_14ComposedLayoutINS4_7SwizzleILi2ELi4ELi3EEENS4_18smem_ptr_flag_bitsILi16EEENSU_INS5_IJNSA_ILi8EEESH_EEENS5_IJSH_SB_EEEEEEEvNS4_8identityES11_S1B_vS1C_EENS_8epilogue10collective6detail29Sm90TmaWarpSpecializedAdapterINS1F_15DefaultEpilogueISJ_SK_SK_NS1E_6thread17LinearCombinationISJ_Li1EffLNS1J_9ScaleType4KindE0ELNS_15FloatRoundStyleE2ESJ_EENS1_15EpilogueDefaultEEEEEvvEEEEvNT_6ParamsE:
        .type           _ZN7cutlass13device_kernelINS_4gemm6kernel13GemmUniversalIN4cute5tupleIJiiiiEEENS1_10collective13CollectiveMmaINS1_34MainloopSm90TmaGmmaWarpSpecializedILi4ENS5_IJNS4_1CILi1EEESB_SB_EEENS1_32KernelTmaWarpSpecializedPingpongEEENS5_IJNSA_ILi64EEENSA_ILi128EEENSA_ILi32EEEEEENS_10bfloat16_tENS5_IJlSB_lEEESJ_SK_NS4_8TiledMMAINS4_8MMA_AtomIJNS4_4SM904GMMA28MMA_64x128x16_F32BF16BF16_SSILNSO_5MajorE0ELSQ_0ELNSO_7ScaleInE1ELSR_1EEEEEENS4_6LayoutISC_NS5_IJNSA_ILi0EEESV_SV_EEEEENS5_IJNS4_10UnderscoreESY_SY_EEEEENS4_13SM90_TMA_LOADENS4_14ComposedLayoutINS4_7SwizzleILi2ELi4ELi3EEENS4_18smem_ptr_flag_bitsILi16EEENSU_INS5_IJNSA_ILi8EEESH_EEENS5_IJSH_SB_EEEEEEEvNS4_8identityES11_S1B_vS1C_EENS_8epilogue10collective6detail29Sm90TmaWarpSpecializedAdapterINS1F_15DefaultEpilogueISJ_SK_SK_NS1E_6thread17LinearCombinationISJ_Li1EffLNS1J_9ScaleType4KindE0ELNS_15FloatRoundStyleE2ESJ_EENS1_15EpilogueDefaultEEEEEvvEEEEvNT_6ParamsE,@function
        .size           _ZN7cutlass13device_kernelINS_4gemm6kernel13GemmUniversalIN4cute5tupleIJiiiiEEENS1_10collective13CollectiveMmaINS1_34MainloopSm90TmaGmmaWarpSpecializedILi4ENS5_IJNS4_1CILi1EEESB_SB_EEENS1_32KernelTmaWarpSpecializedPingpongEEENS5_IJNSA_ILi64EEENSA_ILi128EEENSA_ILi32EEEEEENS_10bfloat16_tENS5_IJlSB_lEEESJ_SK_NS4_8TiledMMAINS4_8MMA_AtomIJNS4_4SM904GMMA28MMA_64x128x16_F32BF16BF16_SSILNSO_5MajorE0ELSQ_0ELNSO_7ScaleInE1ELSR_1EEEEEENS4_6LayoutISC_NS5_IJNSA_ILi0EEESV_SV_EEEEENS5_IJNS4_10UnderscoreESY_SY_EEEEENS4_13SM90_TMA_LOADENS4_14ComposedLayoutINS4_7SwizzleILi2ELi4ELi3EEENS4_18smem_ptr_flag_bitsILi16EEENSU_INS5_IJNSA_ILi8EEESH_EEENS5_IJSH_SB_EEEEEEEvNS4_8identityES11_S1B_vS1C_EENS_8epilogue10collective6detail29Sm90TmaWarpSpecializedAdapterINS1F_15DefaultEpilogueISJ_SK_SK_NS1E_6thread17LinearCombinationISJ_Li1EffLNS1J_9ScaleType4KindE0ELNS_15FloatRoundStyleE2ESJ_EENS1_15EpilogueDefaultEEEEEvvEEEEvNT_6ParamsE,(.L_x_196 - _ZN7cutlass13device_kernelINS_4gemm6kernel13GemmUniversalIN4cute5tupleIJiiiiEEENS1_10collective13CollectiveMmaINS1_34MainloopSm90TmaGmmaWarpSpecializedILi4ENS5_IJNS4_1CILi1EEESB_SB_EEENS1_32KernelTmaWarpSpecializedPingpongEEENS5_IJNSA_ILi64EEENSA_ILi128EEENSA_ILi32EEEEEENS_10bfloat16_tENS5_IJlSB_lEEESJ_SK_NS4_8TiledMMAINS4_8MMA_AtomIJNS4_4SM904GMMA28MMA_64x128x16_F32BF16BF16_SSILNSO_5MajorE0ELSQ_0ELNSO_7ScaleInE1ELSR_1EEEEEENS4_6LayoutISC_NS5_IJNSA_ILi0EEESV_SV_EEEEENS5_IJNS4_10UnderscoreESY_SY_EEEEENS4_13SM90_TMA_LOADENS4_14ComposedLayoutINS4_7SwizzleILi2ELi4ELi3EEENS4_18smem_ptr_flag_bitsILi16EEENSU_INS5_IJNSA_ILi8EEESH_EEENS5_IJSH_SB_EEEEEEEvNS4_8identityES11_S1B_vS1C_EENS_8epilogue10collective6detail29Sm90TmaWarpSpecializedAdapterINS1F_15DefaultEpilogueISJ_SK_SK_NS1E_6thread17LinearCombinationISJ_Li1EffLNS1J_9ScaleType4KindE0ELNS_15FloatRoundStyleE2ESJ_EENS1_15EpilogueDefaultEEEEEvvEEEEvNT_6ParamsE)
        .other          _ZN7cutlass13device_kernelINS_4gemm6kernel13GemmUniversalIN4cute5tupleIJiiiiEEENS1_10collective13CollectiveMmaINS1_34MainloopSm90TmaGmmaWarpSpecializedILi4ENS5_IJNS4_1CILi1EEESB_SB_EEENS1_32KernelTmaWarpSpecializedPingpongEEENS5_IJNSA_ILi64EEENSA_ILi128EEENSA_ILi32EEEEEENS_10bfloat16_tENS5_IJlSB_lEEESJ_SK_NS4_8TiledMMAINS4_8MMA_AtomIJNS4_4SM904GMMA28MMA_64x128x16_F32BF16BF16_SSILNSO_5MajorE0ELSQ_0ELNSO_7ScaleInE1ELSR_1EEEEEENS4_6LayoutISC_NS5_IJNSA_ILi0EEESV_SV_EEEEENS5_IJNS4_10UnderscoreESY_SY_EEEEENS4_13SM90_TMA_LOADENS4_14ComposedLayoutINS4_7SwizzleILi2ELi4ELi3EEENS4_18smem_ptr_flag_bitsILi16EEENSU_INS5_IJNSA_ILi8EEESH_EEENS5_IJSH_SB_EEEEEEEvNS4_8identityES11_S1B_vS1C_EENS_8epilogue10collective6detail29Sm90TmaWarpSpecializedAdapterINS1F_15DefaultEpilogueISJ_SK_SK_NS1E_6thread17LinearCombinationISJ_Li1EffLNS1J_9ScaleType4KindE0ELNS_15FloatRoundStyleE2ESJ_EENS1_15EpilogueDefaultEEEEEvvEEEEvNT_6ParamsE,@"STO_CUDA_ENTRY STV_DEFAULT"
_ZN7cutlass13device_kernelINS_4gemm6kernel13GemmUniversalIN4cute5tupleIJiiiiEEENS1_10collective13CollectiveMmaINS1_34MainloopSm90TmaGmmaWarpSpecializedILi4ENS5_IJNS4_1CILi1EEESB_SB_EEENS1_32KernelTmaWarpSpecializedPingpongEEENS5_IJNSA_ILi64EEENSA_ILi128EEENSA_ILi32EEEEEENS_10bfloat16_tENS5_IJlSB_lEEESJ_SK_NS4_8TiledMMAINS4_8MMA_AtomIJNS4_4SM904GMMA28MMA_64x128x16_F32BF16BF16_SSILNSO_5MajorE0ELSQ_0ELNSO_7ScaleInE1ELSR_1EEEEEENS4_6LayoutISC_NS5_IJNSA_ILi0EEESV_SV_EEEEENS5_IJNS4_10UnderscoreESY_SY_EEEEENS4_13SM90_TMA_LOADENS4_14ComposedLayoutINS4_7SwizzleILi2ELi4ELi3EEENS4_18smem_ptr_flag_bitsILi16EEENSU_INS5_IJNSA_ILi8EEESH_EEENS5_IJSH_SB_EEEEEEEvNS4_8identityES11_S1B_vS1C_EENS_8epilogue10collective6detail29Sm90TmaWarpSpecializedAdapterINS1F_15DefaultEpilogueISJ_SK_SK_NS1E_6thread17LinearCombinationISJ_Li1EffLNS1J_9ScaleType4KindE0ELNS_15FloatRoundStyleE2ESJ_EENS1_15EpilogueDefaultEEEEEvvEEEEvNT_6ParamsE:
[----:B------:R-:W0:Y:S01]  /*0000*/  LDC R1, c[0x0][0x28] ;  /* 0x00000a00ff017b82 */ /* 0x000e220000000800 */
[----:B------:R-:W1:Y:S01]  /*0010*/  S2R R4, SR_TID.X ;  /* 0x0000000000047919 */ /* 0x000e620000002100 */
[----:B------:R-:W-:Y:S01]  /*0020*/  ELECT P0, URZ, PT ;  /* 0x00000000003f782f */ /* 0x000fe20003800000 */
[----:B------:R-:W-:Y:S01]  /*0030*/  BSSY B0, `(.L_x_0) ;  /* 0x0000014000007945 */ /* 0x000fe20003800000 */
[----:B-1----:R-:W-:-:S05]  /*0040*/  SHF.R.U32.HI R0, RZ, 0x5, R4 ;  /* 0x00000005ff007819 */ /* 0x002fca0000011604 */
[----:B------:R-:W1:Y:S02]  /*0050*/  SHFL.IDX PT, R2, R0, RZ, 0x1f ;  /* 0x00001fff00027589 */ /* 0x000e6400000e0000 */
[----:B-1----:R-:W-:Y:S02]  /*0060*/  R2UR UR8, R2 ;  /* 0x00000000020872ca */ /* 0x002fe400000e0000 */
[----:B------:R-:W-:-:S05]  /*0070*/  SHF.R.U32.HI R2, RZ, 0x7, R4 ;  /* 0x00000007ff027819 */ /* 0x000fca0000011604 */
[----:B------:R1:W2:Y:S06]  /*0080*/  SHFL.IDX PT, R3, R2, RZ, 0x1f ;  /* 0x00001fff02037589 */ /* 0x0002ac00000e0000 */
[----:B------:R-:W-:Y:S02]  /*0090*/  USHF.R.S32.HI UR4, URZ, 0x1f, UR8 ;  /* 0x0000001f3f047899 */ /* 0x000fe40008011408 */
[----:B------:R-:W-:Y:S02]  /*00a0*/  ISETP.NE.OR P0, PT, RZ, UR8, !P0 ;  /* 0x00000008ff007c0c */ /* 0x000fe4000c705670 */
[----:B------:R-:W-:-:S04]  /*00b0*/  ULEA.HI UR4, UR4, UR8, URZ, 0x2 ;  /* 0x0000000804047291 */ /* 0x000fc8000f8f103f */
[----:B------:R-:W-:-:S04]  /*00c0*/  ULOP3.LUT UR4, UR4, 0xfffffffc, URZ, 0xc0, !UPT ;  /* 0xfffffffc04047892 */ /* 0x000fc8000f8ec03f */
[----:B------:R-:W-:-:S03]  /*00d0*/  UIADD3 UR8, UR8, -UR4, URZ ;  /* 0x8000000408087290 */ /* 0x000fc6000fffe03f */
[----:B01----:R-:W-:Y:S09]  /*00e0*/  @P0 BRA `(.L_x_1) ;  /* 0x0000000000200947 */ /* 0x003ff20003800000 */
[----:B------:R-:W-:Y:S02]  /*00f0*/  ULDC.64 UR4, c[0x0][0x198] ;  /* 0x0000660000047ab9 */ /* 0x000fe40000000a00 */
[----:B------:R-:W-:Y:S02]  /*0100*/  UIADD3 UR6, UP0, UR4, 0xf0, URZ ;  /* 0x000000f004067890 */ /* 0x000fe4000ff1e03f */
[----:B------:R-:W-:Y:S02]  /*0110*/  UIADD3 UR4, UP1, UR4, 0x1f0, URZ ;  /* 0x000001f004047890 */ /* 0x000fe4000ff3e03f */
[----:B------:R-:W-:Y:S02]  /*0120*/  UIADD3.X UR7, URZ, UR5, URZ, UP0, !UPT ;  /* 0x000000053f077290 */ /* 0x000fe400087fe43f */
[----:B------:R-:W-:-:S07]  /*0130*/  UIADD3.X UR5, URZ, UR5, URZ, UP1, !UPT ;  /* 0x000000053f057290 */ /* 0x000fce0008ffe43f */
[----:B------:R0:W-:Y:S02]  /*0140*/  UTMACCTL.PF [UR6] ;  /* 0x00000000060079b9 */ /* 0x0001e40008040000 */
[----:B------:R0:W-:Y:S02]  /*0150*/  UTMACCTL.PF [UR4] ;  /* 0x00000000040079b9 */ /* 0x0001e40008040000 */
[----:B0-----:R-:W-:Y:S01]  /*0160*/  NOP ;  /* 0x0000000000007918 */ /* 0x001fe20000000000 */
.L_x_1:
[----:B------:R-:W-:Y:S05]  /*0170*/  BSYNC B0 ;  /* 0x0000000000007941 */ /* 0x000fea0003800000 */
.L_x_0:
[----:B------:R-:W0:Y:S01]  /*0180*/  SHFL.IDX PT, R5, R0, RZ, 0x1f ;  /* 0x00001fff00057589 */ /* 0x000e2200000e0000 */
[----:B--2---:R-:W-:Y:S01]  /*0190*/  R2UR UR15, R3 ;  /* 0x00000000030f72ca */ /* 0x004fe200000e0000 */
[----:B------:R-:W-:-:S04]  /*01a0*/  UISETP.NE.AND UP0, UPT, UR8, 0x3, UPT ;  /* 0x000000030800788c */ /* 0x000fc8000bf05270 */
[----:B------:R-:W-:-:S08]  /*01b0*/  UISETP.EQ.OR UP0, UPT, UR8, URZ, !UP0 ;  /* 0x0000003f0800728c */ /* 0x000fd0000c702670 */
[----:B------:R-:W-:Y:S02]  /*01c0*/  UIADD3 UR18, UR15, -0x1, URZ ;  /* 0xffffffff0f127890 */ /* 0x000fe4000fffe03f */
[----:B------:R-:W-:Y:S02]  /*01d0*/  UISETP.EQ.AND UP0, UPT, UR15, URZ, UP0 ;  /* 0x0000003f0f00728c */ /* 0x000fe40008702270 */
[----:B------:R-:W-:Y:S02]  /*01e0*/  UISETP.GE.U32.AND UP1, UPT, UR18, 0x2, UPT ;  /* 0x000000021200788c */ /* 0x000fe4000bf26070 */
[----:B------:R-:W-:Y:S01]  /*01f0*/  USEL UR36, URZ, 0x1, !UP0 ;  /* 0x000000013f247887 */ /* 0x000fe2000c000000 */
[----:B0-----:R-:W-:-:S03]  /*0200*/  ISETP.NE.AND P0, PT, R5, RZ, PT ;  /* 0x000000ff0500720c */ /* 0x001fc60003f05270 */
[----:B------:R-:W-:-:S10]  /*0210*/  USEL UR36, UR36, 0x2, UP1 ;  /* 0x0000000224247887 */ /* 0x000fd40008800000 */
[----:B------:R-:W-:Y:S05]  /*0220*/  @P0 BRA `(.L_x_2) ;  /* 0x0000000000580947 */ /* 0x000fea0003800000 */
[----:B------:R-:W0:Y:S01]  /*0230*/  S2UR UR9, SR_CgaCtaId ;  /* 0x00000000000979c3 */ /* 0x000e220000008800 */
[----:B------:R-:W-:Y:S01]  /*0240*/  UMOV UR4, 0x400 ;  /* 0x0000040000047882 */ /* 0x000fe20000000000 */
[----:B------:R-:W-:Y:S01]  /*0250*/  UMOV UR5, 0x1 ;  /* 0x0000000100057882 */ /* 0x000fe20000000000 */
[----:B------:R-:W-:Y:S01]  /*0260*/  UMOV UR6, 0x80 ;  /* 0x0000008000067882 */ /* 0x000fe20000000000 */
[----:B------:R-:W-:Y:S01]  /*0270*/  ELECT P0, URZ, PT ;  /* 0x00000000003f782f */ /* 0x000fe20003800000 */
[----:B------:R-:W-:-:S04]  /*0280*/  UIADD3 UR6, -UR6, 0x100000, URZ ;  /* 0x0010000006067890 */ /* 0x000fc8000fffe13f */
[----:B------:R-:W-:Y:S02]  /*0290*/  USHF.L.U32 UR7, UR6, 0xb, URZ ;  /* 0x0000000b06077899 */ /* 0x000fe4000800063f */
[----:B------:R-:W-:Y:S02]  /*02a0*/  USHF.L.U32 UR6, UR6, 0x1, URZ ;  /* 0x0000000106067899 */ /* 0x000fe4000800063f */
[----:B0-----:R-:W-:Y:S02]  /*02b0*/  ULEA UR9, UR9, UR4, 0x18 ;  /* 0x0000000409097291 */ /* 0x001fe4000f8ec03f */
[----:B------:R-:W-:-:S04]  /*02c0*/  UIADD3 UR4, -UR5, 0x100000, URZ ;  /* 0x0010000005047890 */ /* 0x000fc8000fffe13f */
[----:B------:R-:W-:Y:S02]  /*02d0*/  USHF.L.U32 UR5, UR4, 0xb, URZ ;  /* 0x0000000b04057899 */ /* 0x000fe4000800063f */
[----:B------:R-:W-:Y:S01]  /*02e0*/  USHF.L.U32 UR4, UR4, 0x1, URZ ;  /* 0x0000000104047899 */ /* 0x000fe2000800063f */
[----:B------:R-:W0:Y:S11]  /*02f0*/  FENCE.VIEW.ASYNC.S ;  /* 0x00000000000073c6 */ /* 0x000e360000000000 */
[----:B0-----:R0:W1:Y:S01]  /*0300*/  SYNCS.EXCH.64 URZ, [UR9], UR4 ;  /* 0x00000004093f75b2 */ /* 0x0010620008000100 */
[----:B------:R0:W2:Y:S01]  /*0310*/  SYNCS.EXCH.64 URZ, [UR9+0x20], UR6 ;  /* 0x00002006093f75b2 */ /* 0x0000a20008000100 */
[----:B------:R0:W3:Y:S01]  /*0320*/  SYNCS.EXCH.64 URZ, [UR9+0x8], UR4 ;  /* 0x00000804093f75b2 */ /* 0x0000e20008000100 */
[----:B------:R0:W4:Y:S01]  /*0330*/  SYNCS.EXCH.64 URZ, [UR9+0x28], UR6 ;  /* 0x00002806093f75b2 */ /* 0x0001220008000100 */
[----:B------:R0:W0:Y:S01]  /*0340*/  SYNCS.EXCH.64 URZ, [UR9+0x10], UR4 ;  /* 0x00001004093f75b2 */ /* 0x0000220008000100 */
[----:B------:R0:W0:Y:S01]  /*0350*/  SYNCS.EXCH.64 URZ, [UR9+0x30], UR6 ;  /* 0x00003006093f75b2 */ /* 0x0000220008000100 */
[----:B------:R0:W0:Y:S01]  /*0360*/  SYNCS.EXCH.64 URZ, [UR9+0x18], UR4 ;  /* 0x00001804093f75b2 */ /* 0x0000220008000100 */
[----:B------:R0:W0:Y:S01]  /*0370*/  SYNCS.EXCH.64 URZ, [UR9+0x38], UR6 ;  /* 0x00003806093f75b2 */ /* 0x0000220008000100 */
[----:B------:R-:W-:Y:S01]  /*0380*/  NOP ;  /* 0x0000000000007918 */ /* 0x000fe20000000000 */
.L_x_2:
[----:B------:R-:W5:Y:S01]  /*0390*/  SHFL.IDX PT, R5, R0, RZ, 0x1f ;  /* 0x00001fff00057589 */ /* 0x000f6200000e0000 */
[----:B------:R-:W-:Y:S01]  /*03a0*/  ELECT P0, URZ, PT ;  /* 0x00000000003f782f */ /* 0x000fe20003800000 */
[----:B------:R-:W-:Y:S01]  /*03b0*/  NOP ;  /* 0x0000000000007918 */ /* 0x000fe20000000000 */
[----:B------:R-:W-:Y:S01]  /*03c0*/  ELECT P1, URZ, PT ;  /* 0x00000000003f782f */ /* 0x000fe20003820000 */
[----:B------:R-:W1:Y:S01]  /*03d0*/  SHFL.IDX PT, R3, R0, RZ, 0x1f ;  /* 0x00001fff00037589 */ /* 0x000e6200000e0000 */
[----:B0-----:R-:W-:Y:S01]  /*03e0*/  UMOV UR4, 0x20 ;  /* 0x0000002000047882 */ /* 0x001fe20000000000 */
[----:B------:R-:W-:Y:S01]  /*03f0*/  UMOV UR12, 0x80 ;  /* 0x00000080000c7882 */ /* 0x000fe20000000000 */
[----:B------:R-:W-:Y:S01]  /*0400*/  NOP ;  /* 0x0000000000007918 */ /* 0x000fe20000000000 */
[----:B------:R0:W0:Y:S01]  /*0410*/  SHFL.IDX PT, R0, R2, RZ, 0x1f ;  /* 0x00001fff02007589 */ /* 0x00002200000e0000 */
[----:B------:R-:W-:Y:S01]  /*0420*/  ULDC.64 UR52, c[0x0][0x208] ;  /* 0x0000820000347ab9 */ /* 0x000fe20000000a00 */
[----:B-----5:R-:W-:-:S02]  /*0430*/  ISETP.NE.OR P0, PT, R5, RZ, !P0 ;  /* 0x000000ff0500720c */ /* 0x020fc40004705670 */
[----:B-1----:R-:W-:Y:S02]  /*0440*/  ISETP.NE.OR P1, PT, R3, RZ, !P1 ;  /* 0x000000ff0300720c */ /* 0x002fe40004f25670 */
[----:B------:R-:W-:-:S04]  /*0450*/  SHF.R.S32.HI R3, RZ, 0x1f, R4 ;  /* 0x0000001fff037819 */ /* 0x000fc80000011404 */
[----:B------:R-:W-:-:S05]  /*0460*/  LEA.HI R3, R3, R4, RZ, 0x7 ;  /* 0x0000000403037211 */ /* 0x000fca00078f38ff */
[----:B------:R-:W-:Y:S01]  /*0470*/  VOTEU.ALL UP0, P0 ;  /* 0x00000000003f7886 */ /* 0x000fe20000000000 */
[----:B------:R-:W-:Y:S01]  /*0480*/  LOP3.LUT R3, R3, 0xffffff80, RZ, 0xc0, !PT ;  /* 0xffffff8003037812 */ /* 0x000fe200078ec0ff */
[----:B------:R-:W-:-:S03]  /*0490*/  VOTEU.ALL UP1, P1 ;  /* 0x00000000003f7886 */ /* 0x000fc60000820000 */
[----:B------:R-:W1:Y:S01]  /*04a0*/  @!UP0 S2UR UR7, SR_CgaCtaId ;  /* 0x00000000000789c3 */ /* 0x000e620000008800 */
[----:B------:R-:W-:Y:S01]  /*04b0*/  @!UP0 UMOV UR6, 0x400 ;  /* 0x0000040000068882 */ /* 0x000fe20000000000 */
[----:B------:R-:W-:-:S04]  /*04c0*/  @!UP0 UIADD3 UR4, -UR4, 0x100000, URZ ;  /* 0x0010000004048890 */ /* 0x000fc8000fffe13f */
[----:B------:R-:W-:Y:S02]  /*04d0*/  @!UP0 USHF.L.U32 UR5, UR4, 0xb, URZ ;  /* 0x0000000b04058899 */ /* 0x000fe4000800063f */
[----:B------:R-:W-:Y:S01]  /*04e0*/  @!UP0 USHF.L.U32 UR4, UR4, 0x1, URZ ;  /* 0x0000000104048899 */ /* 0x000fe2000800063f */
[----:B------:R-:W-:Y:S01]  /*04f0*/  IMAD.IADD R3, R4, 0x1, -R3 ;  /* 0x0000000104037824 */ /* 0x000fe200078e0a03 */
[----:B------:R-:W-:Y:S01]  /*0500*/  @!UP1 UMOV UR10, 0x400 ;  /* 0x00000400000a9882 */ /* 0x000fe20000000000 */
[----:B------:R-:W-:Y:S01]  /*0510*/  VOTEU.ALL UP2, P1 ;  /* 0x00000000003f7886 */ /* 0x000fe20000840000 */
[----:B------:R-:W-:Y:S01]  /*0520*/  VOTEU.ALL UP3, P1 ;  /* 0x00000000003f7886 */ /* 0x000fe20000860000 */
[----:B------:R-:W-:Y:S01]  /*0530*/  VOTEU.ALL UP4, P1 ;  /* 0x00000000003f7886 */ /* 0x000fe20000880000 */
[----:B------:R-:W5:Y:S01]  /*0540*/  @!UP1 S2UR UR11, SR_CgaCtaId ;  /* 0x00000000000b99c3 */ /* 0x000f620000008800 */
[----:B------:R-:W-:Y:S01]  /*0550*/  VOTEU.ALL UP5, P1 ;  /* 0x00000000003f7886 */ /* 0x000fe200008a0000 */
[----:B------:R-:W-:Y:S01]  /*0560*/  ISETP.NE.AND P1, PT, RZ, UR15, PT ;  /* 0x0000000fff007c0c */ /* 0x000fe2000bf25270 */
[----:B-1----:R-:W-:-:S02]  /*0570*/  @!UP0 ULEA UR9, UR7, UR6, 0x18 ;  /* 0x0000000607098291 */ /* 0x002fc4000f8ec03f */
[----:B------:R-:W-:-:S04]  /*0580*/  @!UP1 UIADD3 UR6, -UR12, 0x100000, URZ ;  /* 0x001000000c069890 */ /* 0x000fc8000fffe13f */
[----:B------:R-:W-:Y:S02]  /*0590*/  @!UP1 USHF.L.U32 UR7, UR6, 0xb, URZ ;  /* 0x0000000b06079899 */ /* 0x000fe4000800063f */
[----:B------:R-:W-:Y:S01]  /*05a0*/  @!UP1 USHF.L.U32 UR6, UR6, 0x1, URZ ;  /* 0x0000000106069899 */ /* 0x000fe2000800063f */
[----:B------:R-:W-:Y:S01]  /*05b0*/  VOTEU.ALL UP0, P0 ;  /* 0x00000000003f7886 */ /* 0x000fe20000000000 */
[----:B-----5:R-:W-:Y:S01]  /*05c0*/  @!UP1 ULEA UR10, UR11, UR10, 0x18 ;  /* 0x0000000a0b0a9291 */ /* 0x020fe2000f8ec03f */
[----:B------:R-:W-:Y:S01]  /*05d0*/  VOTEU.ALL UP1, P0 ;  /* 0x00000000003f7886 */ /* 0x000fe20000020000 */
[----:B------:R-:W1:Y:S02]  /*05e0*/  FENCE.VIEW.ASYNC.S ;  /* 0x00000000000073c6 */ /* 0x000e640000000000 */
[----:B-1----:R-:W2:Y:S02]  /*05f0*/  @!UP0 SYNCS.EXCH.64 URZ, [UR9+0x70], UR4 ;  /* 0x00007004093f85b2 */ /* 0x002ea40008000100 */
[----:B------:R1:W2:Y:S01]  /*0600*/  @!UP1 SYNCS.EXCH.64 URZ, [UR9+0x78], UR4 ;  /* 0x00007804093f95b2 */ /* 0x0002a20008000100 */
[----:B------:R-:W-:Y:S01]  /*0610*/  NOP ;  /* 0x0000000000007918 */ /* 0x000fe20000000000 */
[----:B-1----:R-:W-:-:S02]  /*0620*/  ULDC.64 UR4, c[0x0][0x598] ;  /* 0x0001660000047ab9 */ /* 0x002fc40000000a00 */
[----:B------:R-:W-:Y:S02]  /*0630*/  ISETP.NE.U32.AND P0, PT, RZ, UR4, PT ;  /* 0x00000004ff007c0c */ /* 0x000fe4000bf05070 */
[----:B------:R1:W2:Y:S02]  /*0640*/  @!UP2 SYNCS.EXCH.64 URZ, [UR10+0x50], UR6 ;  /* 0x000050060a3fa5b2 */ /* 0x0002a40008000100 */
[----:B------:R-:W-:Y:S01]  /*0650*/  ISETP.NE.AND.EX P0, PT, RZ, UR5, PT, P0 ;  /* 0x00000005ff007c0c */ /* 0x000fe2000bf05300 */
[----:B------:R1:W2:Y:S01]  /*0660*/  @!UP3 SYNCS.EXCH.64 URZ, [UR10+0x58], UR6 ;  /* 0x000058060a3fb5b2 */ /* 0x0002a20008000100 */
[----:B------:R1:W2:Y:S01]  /*0670*/  @!UP4 SYNCS.EXCH.64 URZ, [UR10+0x60], UR6 ;  /* 0x000060060a3fc5b2 */ /* 0x0002a20008000100 */
[----:B------:R1:W2:Y:S01]  /*0680*/  @!UP5 SYNCS.EXCH.64 URZ, [UR10+0x68], UR6 ;  /* 0x000068060a3fd5b2 */ /* 0x0002a20008000100 */
[----:B------:R-:W-:Y:S01]  /*0690*/  NOP ;  /* 0x0000000000007918 */ /* 0x000fe20000000000 */
[----:B--234-:R-:W-:Y:S08]  /*06a0*/  BAR.SYNC.DEFER_BLOCKING 0x0 ;  /* 0x0000000000007b1d */ /* 0x01cff00000010000 */
[----:B01----:R-:W-:Y:S05]  /*06b0*/  @!P0 BRA `(.L_x_3) ;  /* 0x00000000001c8947 */ /* 0x003fea0003800000 */
[----:B------:R-:W0:Y:S02]  /*06c0*/  LDC.64 R6, c[0x0][0x598] ;  /* 0x00016600ff067b82 */ /* 0x000e240000000a00 */
[----:B0-----:R-:W2:Y:S02]  /*06d0*/  LDG.E.64 R6, desc[UR52][R6.64] ;  /* 0x0000003406067981 */ /* 0x001ea4000c1e1b00 */
[----:B--2---:R-:W-:-:S04]  /*06e0*/  ISETP.NE.U32.AND P0, PT, R6, RZ, PT ;  /* 0x000000ff0600720c */ /* 0x004fc80003f05070 */
[----:B------:R-:W-:-:S13]  /*06f0*/  ISETP.NE.AND.EX P0, PT, R7, RZ, PT, P0 ;  /* 0x000000ff0700720c */ /* 0x000fda0003f05300 */
[----:B------:R-:W-:Y:S05]  /*0700*/  @!P0 BRA `(.L_x_3) ;  /* 0x0000000000088947 */ /* 0x000fea0003800000 */
[----:B------:R1:W5:Y:S01]  /*0710*/  LD.E R22, desc[UR52][R6.64] ;  /* 0x0000003406167980 */ /* 0x000362000c101900 */
[----:B------:R-:W-:Y:S05]  /*0720*/  BRA `(.L_x_4) ;  /* 0x0000000000247947 */ /* 0x000fea0003800000 */
.L_x_3:
[----:B------:R-:W-:Y:S02]  /*0730*/  ULDC.64 UR4, c[0x0][0x588] ;  /* 0x0001620000047ab9 */ /* 0x000fe40000000a00 */
[----:B------:R-:W-:-:S04]  /*0740*/  ISETP.NE.U32.AND P0, PT, RZ, UR4, PT ;  /* 0x00000004ff007c0c */ /* 0x000fc8000bf05070 */
[----:B------:R-:W-:-:S13]  /*0750*/  ISETP.NE.AND.EX P0, PT, RZ, UR5, PT, P0 ;  /* 0x00000005ff007c0c */ /* 0x000fda000bf05300 */
[----:B------:R-:W-:Y:S05]  /*0760*/  @!P0 BRA `(.L_x_5) ;  /* 0x00000000000c8947 */ /* 0x000fea0003800000 */
[----:B------:R-:W0:Y:S02]  /*0770*/  LDC.64 R22, c[0x0][0x588] ;  /* 0x00016200ff167b82 */ /* 0x000e240000000a00 */
[----:B0-----:R0:W5:Y:S01]  /*0780*/  LDG.E R22, desc[UR52][R22.64] ;  /* 0x0000003416167981 */ /* 0x001162000c1e1900 */
[----:B------:R-:W-:Y:S05]  /*0790*/  BRA `(.L_x_4) ;  /* 0x0000000000087947 */ /* 0x000fea0003800000 */
.L_x_5:
[----:B------:R-:W-:Y:S02]  /*07a0*/  ULDC UR4, c[0x0][0x580] ;  /* 0x0001600000047ab9 */ /* 0x000fe40000000800 */
[----:B------:R-:W-:-:S07]  /*07b0*/  IMAD.U32 R22, RZ, RZ, UR4 ;  /* 0x00000004ff167e24 */ /* 0x000fce000f8e00ff */
.L_x_4:
[----:B------:R-:W-:Y:S02]  /*07c0*/  ULDC.64 UR4, c[0x0][0x5a0] ;  /* 0x0001680000047ab9 */ /* 0x000fe40000000a00 */
[----:B------:R-:W-:-:S04]  /*07d0*/  ISETP.NE.U32.AND P0, PT, RZ, UR4, PT ;  /* 0x00000004ff007c0c */ /* 0x000fc8000bf05070 */
[----:B------:R-:W-:-:S13]  /*07e0*/  ISETP.NE.AND.EX P0, PT, RZ, UR5, PT, P0 ;  /* 0x00000005ff007c0c */ /* 0x000fda000bf05300 */
[----:B------:R-:W-:Y:S05]  /*07f0*/  @!P0 BRA `(.L_x_6) ;  /* 0x00000000001c8947 */ /* 0x000fea0003800000 */
[----:B-1----:R-:W1:Y:S02]  /*0800*/  LDC.64 R6, c[0x0][0x5a0] ;  /* 0x00016800ff067b82 */ /* 0x002e640000000a00 */
[----:B-1----:R-:W2:Y:S02]  /*0810*/  LDG.E.64 R6, desc[UR52][R6.64] ;  /* 0x0000003406067981 */ /* 0x002ea4000c1e1b00 */
[----:B--2---:R-:W-:-:S04]  /*0820*/  ISETP.NE.U32.AND P0, PT, R6, RZ, PT ;  /* 0x000000ff0600720c */ /* 0x004fc80003f05070 */
[----:B------:R-:W-:-:S13]  /*0830*/  ISETP.NE.AND.EX P0, PT, R7, RZ, PT, P0 ;  /* 0x000000ff0700720c */ /* 0x000fda0003f05300 */
[----:B------:R-:W-:Y:S05]  /*0840*/  @!P0 BRA `(.L_x_6) ;  /* 0x0000000000088947 */ /* 0x000fea0003800000 */
[----:B0-----:R2:W5:Y:S01]  /*0850*/  LD.E R23, desc[UR52][R6.64] ;  /* 0x0000003406177980 */ /* 0x001562000c101900 */
[----:B------:R-:W-:Y:S05]  /*0860*/  BRA `(.L_x_7) ;  /* 0x0000000000247947 */ /* 0x000fea0003800000 */
.L_x_6:
[----:B------:R-:W-:Y:S02]  /*0870*/  ULDC.64 UR4, c[0x0][0x590] ;  /* 0x0001640000047ab9 */ /* 0x000fe40000000a00 */
[----:B------:R-:W-:-:S04]  /*0880*/  ISETP.NE.U32.AND P0, PT, RZ, UR4, PT ;  /* 0x00000004ff007c0c */ /* 0x000fc8000bf05070 */
[----:B------:R-:W-:-:S13]  /*0890*/  ISETP.NE.AND.EX P0, PT, RZ, UR5, PT, P0 ;  /* 0x00000005ff007c0c */ /* 0x000fda000bf05300 */
[----:B------:R-:W-:Y:S05]  /*08a0*/  @!P0 BRA `(.L_x_8) ;  /* 0x00000000000c8947 */ /* 0x000fea0003800000 */
[----:B-1----:R-:W0:Y:S02]  /*08b0*/  LDC.64 R6, c[0x0][0x590] ;  /* 0x00016400ff067b82 */ /* 0x002e240000000a00 */
[----:B0-----:R0:W5:Y:S01]  /*08c0*/  LDG.E R23, desc[UR52][R6.64] ;  /* 0x0000003406177981 */ /* 0x001162000c1e1900 */
[----:B------:R-:W-:Y:S05]  /*08d0*/  BRA `(.L_x_7) ;  /* 0x0000000000087947 */ /* 0x000fea0003800000 */
.L_x_8:
[----:B------:R-:W-:Y:S02]  /*08e0*/  ULDC UR4, c[0x0][0x584] ;  /* 0x0001610000047ab9 */ /* 0x000fe40000000800 */
[----:B0-----:R-:W-:-:S07]  /*08f0*/  IMAD.U32 R23, RZ, RZ, UR4 ;  /* 0x00000004ff177e24 */ /* 0x001fce000f8e00ff */
.L_x_7:
[----:B------:R-:W3:Y:S01]  /*0900*/  S2UR UR10, SR_CTAID.Y ;  /* 0x00000000000a79c3 */ /* 0x000ee20000002600 */
[----:B------:R-:W-:Y:S01]  /*0910*/  ULDC UR5, c[0x0][0x65c] ;  /* 0x0001970000057ab9 */ /* 0x000fe20000000800 */
[----:B------:R-:W-:Y:S01]  /*0920*/  UISETP.NE.AND UP0, UPT, UR15, 0x2, UPT ;  /* 0x000000020f00788c */ /* 0x000fe2000bf05270 */
[----:B------:R-:W-:Y:S01]  /*0930*/  PRMT R5, RZ, 0x7610, R5 ;  /* 0x00007610ff057816 */ /* 0x000fe20000000005 */
[----:B------:R-:W-:Y:S01]  /*0940*/  UISETP.NE.AND UP2, UPT, UR5, 0x1, UPT ;  /* 0x000000010500788c */ /* 0x000fe2000bf45270 */
[----:B------:R-:W-:Y:S02]  /*0950*/  IMAD.MOV.U32 R18, RZ, RZ, -0x1 ;  /* 0xffffffffff127424 */ /* 0x000fe400078e00ff */
[----:B------:R-:W-:Y:S01]  /*0960*/  IMAD.MOV.U32 R19, RZ, RZ, -0x1 ;  /* 0xffffffffff137424 */ /* 0x000fe200078e00ff */
[----:B------:R-:W4:Y:S01]  /*0970*/  S2UR UR4, SR_CTAID.X ;  /* 0x00000000000479c3 */ /* 0x000f220000002500 */
[----:B------:R-:W-:-:S06]  /*0980*/  UP2UR UR38, UPR, URZ, 0x4 ;  /* 0x000000043f267883 */ /* 0x000fcc0008000000 */
[----:B------:R-:W-:Y:S01]  /*0990*/  @UP2 ULDC UR12, c[0x0][0x10] ;  /* 0x00000400000c2ab9 */ /* 0x000fe20000000800 */
[----:B------:R-:W-:Y:S01]  /*09a0*/  @UP2 UMOV UR7, URZ ;  /* 0x0000003f00072c82 */ /* 0x000fe20008000000 */
[----:B------:R-:W-:Y:S01]  /*09b0*/  @UP2 UMOV UR5, URZ ;  /* 0x0000003f00052c82 */ /* 0x000fe20008000000 */
[----:B012---:R-:W0:Y:S01]  /*09c0*/  LDC.64 R6, c[0x0][0x650] ;  /* 0x00019400ff067b82 */ /* 0x007e220000000a00 */
[----:B---3--:R-:W-:Y:S02]  /*09d0*/  @UP2 UMOV UR9, UR10 ;  /* 0x0000000a00092c82 */ /* 0x008fe40008000000 */
[----:B------:R-:W-:Y:S01]  /*09e0*/  @UP2 UMOV UR6, UR9 ;  /* 0x0000000900062c82 */ /* 0x000fe20008000000 */
[----:B------:R-:W-:Y:S01]  /*09f0*/  @!UP2 UMOV UR9, UR10 ;  /* 0x0000000a0009ac82 */ /* 0x000fe20008000000 */
[----:B----4-:R-:W-:-:S03]  /*0a00*/  @UP2 UIMAD.WIDE.U32 UR12, UR4, UR12, UR6 ;  /* 0x0000000c040c22a5 */ /* 0x010fc6000f8e0006 */
[----:B------:R-:W-:Y:S01]  /*0a10*/  @!UP2 ULDC UR6, c[0x0][0xc] ;  /* 0x000003000006aab9 */ /* 0x000fe20000000800 */
[----:B------:R-:W-:Y:S01]  /*0a20*/  @UP2 UIADD3 UR14, UR13, UR5, URZ ;  /* 0x000000050d0e2290 */ /* 0x000fe2000fffe03f */
[----:B------:R-:W-:Y:S02]  /*0a30*/  ULDC UR10, c[0x0][0xc] ;  /* 0x00000300000a7ab9 */ /* 0x000fe40000000800 */
[----:B------:R-:W-:Y:S01]  /*0a40*/  UMOV UR5, URZ ;  /* 0x0000003f00057c82 */ /* 0x000fe20008000000 */
[----:B------:R-:W-:Y:S01]  /*0a50*/  ULDC UR11, c[0x0][0x10] ;  /* 0x00000400000b7ab9 */ /* 0x000fe20000000800 */
[----:B------:R-:W-:Y:S02]  /*0a60*/  @!UP2 UIMAD.WIDE.U32 UR6, UR6, UR9, UR4 ;  /* 0x000000090606a2a5 */ /* 0x000fe4000f8e0004 */
[----:B------:R-:W-:Y:S01]  /*0a70*/  UIMAD.WIDE.U32 UR10, UR10, UR11, URZ ;  /* 0x0000000b0a0a72a5 */ /* 0x000fe2000f8e003f */
[----:B------:R-:W-:-:S03]  /*0a80*/  ULDC UR13, c[0x0][0x14] ;  /* 0x00000500000d7ab9 */ /* 0x000fc60000000800 */
[----:B------:R-:W-:Y:S02]  /*0a90*/  UIMAD.WIDE.U32 UR50, UR10, UR13, URZ ;  /* 0x0000000d0a3272a5 */ /* 0x000fe4000f8e003f */
[----:B------:R-:W-:Y:S01]  /*0aa0*/  UIMAD UR37, UR11, UR13, URZ ;  /* 0x0000000d0b2572a4 */ /* 0x000fe2000f8e023f */
[----:B------:R-:W-:Y:S01]  /*0ab0*/  @!UP2 UMOV UR12, UR6 ;  /* 0x00000006000cac82 */ /* 0x000fe20008000000 */
[----:B------:R-:W-:Y:S02]  /*0ac0*/  @!UP2 UMOV UR14, UR7 ;  /* 0x00000007000eac82 */ /* 0x000fe40008000000 */
[----:B------:R-:W-:Y:S02]  /*0ad0*/  UIADD3 UR37, UR51, UR37, URZ ;  /* 0x0000002533257290 */ /* 0x000fe4000fffe03f */
[----:B------:R-:W-:-:S04]  /*0ae0*/  UIADD3 UR6, UP1, UR12, UR50, URZ ;  /* 0x000000320c067290 */ /* 0x000fc8000ff3e03f */
[----:B------:R-:W-:Y:S02]  /*0af0*/  UIADD3.X UR7, UR14, UR37, URZ, UP1, !UPT ;  /* 0x000000250e077290 */ /* 0x000fe40008ffe43f */
[----:B------:R-:W-:Y:S02]  /*0b00*/  USEL UR6, UR6, UR12, !UP0 ;  /* 0x0000000c06067287 */ /* 0x000fe4000c000000 */
[----:B------:R-:W-:-:S04]  /*0b10*/  USEL UR7, UR7, UR14, !UP0 ;  /* 0x0000000e07077287 */ /* 0x000fc8000c000000 */
[----:B0-----:R-:W-:Y:S01]  /*0b20*/  ISETP.LE.U32.AND P0, PT, R6, UR6, PT ;  /* 0x0000000606007c0c */ /* 0x001fe2000bf03070 */
[----:B------:R-:W-:Y:S02]  /*0b30*/  IMAD.U32 R16, RZ, RZ, UR6 ;  /* 0x00000006ff107e24 */ /* 0x000fe4000f8e00ff */
[----:B------:R-:W-:Y:S02]  /*0b40*/  IMAD.U32 R2, RZ, RZ, UR7 ;  /* 0x00000007ff027e24 */ /* 0x000fe4000f8e00ff */
[----:B------:R-:W-:-:S03]  /*0b50*/  IMAD.U32 R17, RZ, RZ, UR7 ;  /* 0x00000007ff117e24 */ /* 0x000fc6000f8e00ff */
[----:B------:R-:W-:Y:S01]  /*0b60*/  ISETP.GE.U32.AND.EX P0, PT, R2, R7, PT, P0 ;  /* 0x000000070200720c */ /* 0x000fe20003f06100 */
[----:B------:R-:W-:-:S12]  /*0b70*/  IMAD.MOV.U32 R2, RZ, RZ, -0x1 ;  /* 0xffffffffff027424 */ /* 0x000fd800078e00ff */
[----:B------:R-:W-:Y:S05]  /*0b80*/  @P0 BRA `(.L_x_9) ;  /* 0x00000004008c0947 */ /* 0x000fea0003800000 */
[----:B------:R-:W-:Y:S01]  /*0b90*/  I2FP.F32.U32 R2, UR4 ;  /* 0x0000000400027c45 */ /* 0x000fe20008201000 */
[----:B------:R-:W-:Y:S01]  /*0ba0*/  ULDC.64 UR16, c[0x0][0x628] ;  /* 0x00018a0000107ab9 */ /* 0x000fe20000000a00 */
[----:B------:R-:W-:Y:S01]  /*0bb0*/  ULDC UR6, c[0x0][0x150] ;  /* 0x0000540000067ab9 */ /* 0x000fe20000000800 */
[----:B------:R-:W-:Y:S01]  /*0bc0*/  ISETP.NE.U32.AND P0, PT, RZ, UR16, PT ;  /* 0x00000010ff007c0c */ /* 0x000fe2000bf05070 */
[----:B------:R-:W-:Y:S01]  /*0bd0*/  ULDC UR15, c[0x0][0x630] ;  /* 0x00018c00000f7ab9 */ /* 0x000fe20000000800 */
[----:B------:R-:W-:Y:S01]  /*0be0*/  FMUL R2, R2, UR6 ;  /* 0x0000000602027c20 */ /* 0x000fe20008400000 */
[----:B------:R-:W-:Y:S01]  /*0bf0*/  R2UR UR19, R16 ;  /* 0x00000000101372ca */ /* 0x000fe200000e0000 */
[----:B------:R-:W-:Y:S01]  /*0c00*/  ULDC UR21, c[0x0][0x154] ;  /* 0x0000550000157ab9 */ /* 0x000fe20000000800 */
[----:B------:R-:W-:Y:S01]  /*0c10*/  ISETP.NE.AND.EX P0, PT, RZ, UR17, PT, P0 ;  /* 0x00000011ff007c0c */ /* 0x000fe2000bf05300 */
[----:B------:R0:W1:Y:S01]  /*0c20*/  F2I.U32.TRUNC.NTZ R5, R2 ;  /* 0x0000000200057305 */ /* 0x000062000020f000 */
[----:B------:R-:W-:-:S02]  /*0c30*/  R2UR UR20, R17 ;  /* 0x00000000111472ca */ /* 0x000fc400000e0000 */
[----:B------:R-:W-:Y:S02]  /*0c40*/  R2UR UR6, R16 ;  /* 0x00000000100672ca */ /* 0x000fe400000e0000 */
[----:B------:R-:W-:-:S07]  /*0c50*/  R2UR UR7, R17 ;  /* 0x00000000110772ca */ /* 0x000fce00000e0000 */
[----:B0-----:R-:W-:Y:S08]  /*0c60*/  @!P0 BRA `(.L_x_10) ;  /* 0x0000000000308947 */ /* 0x001ff00003800000 */
[----:B------:R-:W-:Y:S01]  /*0c70*/  R2UR UR6, R16 ;  /* 0x00000000100672ca */ /* 0x000fe200000e0000 */
[----:B------:R-:W-:Y:S01]  /*0c80*/  ULDC UR12, c[0x0][0x634] ;  /* 0x00018d00000c7ab9 */ /* 0x000fe20000000800 */
[----:B------:R-:W-:-:S11]  /*0c90*/  R2UR UR14, R17 ;  /* 0x00000000110e72ca */ /* 0x000fd600000e0000 */
[----:B------:R-:W-:-:S04]  /*0ca0*/  UIADD3 UR12, UP1, UR6, UR12, URZ ;  /* 0x0000000c060c7290 */ /* 0x000fc8000ff3e03f */
[----:B------:R-:W-:-:S04]  /*0cb0*/  UIADD3.X UR14, URZ, UR14, URZ, UP1, !UPT ;  /* 0x0000000e3f0e7290 */ /* 0x000fc80008ffe43f */
[----:B------:R-:W-:-:S04]  /*0cc0*/  UIMAD.WIDE.U32 UR6, UR14, UR16, URZ ;  /* 0x000000100e0672a5 */ /* 0x000fc8000f8e003f */
[----:B------:R-:W-:Y:S02]  /*0cd0*/  UIMAD.WIDE.U32 UR10, UP1, UR12, UR17, UR6 ;  /* 0x000000110c0a72a5 */ /* 0x000fe4000f820006 */
[----:B------:R-:W-:Y:S02]  /*0ce0*/  UIMAD.WIDE.U32 UR6, UR12, UR16, URZ ;  /* 0x000000100c0672a5 */ /* 0x000fe4000f8e003f */
[----:B------:R-:W-:Y:S02]  /*0cf0*/  UIADD3.X UR13, URZ, URZ, URZ, UP1, !UPT ;  /* 0x0000003f3f0d7290 */ /* 0x000fe40008ffe43f */
[----:B------:R-:W-:Y:S01]  /*0d00*/  UIADD3 URZ, UP1, UR7, UR10, URZ ;  /* 0x0000000a073f7290 */ /* 0x000fe2000ff3e03f */
[----:B------:R-:W-:-:S03]  /*0d10*/  UMOV UR12, UR11 ;  /* 0x0000000b000c7c82 */ /* 0x000fc60008000000 */
[----:B------:R-:W-:-:S12]  /*0d20*/  UIMAD.WIDE.U32.X UR6, UR14, UR17, UR12, UP1 ;  /* 0x000000110e0672a5 */ /* 0x000fd800088e040c */
.L_x_10:
[----:B------:R-:W-:Y:S01]  /*0d30*/  USHF.R.U64 UR5, UR6, UR15, UR7 ;  /* 0x0000000f06057299 */ /* 0x000fe20008001207 */
[----:B------:R-:W-:Y:S01]  /*0d40*/  I2FP.F32.U32 R2, UR9 ;  /* 0x0000000900027c45 */ /* 0x000fe20008201000 */
[----:B------:R-:W-:Y:S01]  /*0d50*/  USHF.R.U32.HI UR6, URZ, UR15, UR7 ;  /* 0x0000000f3f067299 */ /* 0x000fe20008011607 */
[----:B-1----:R-:W-:Y:S01]  /*0d60*/  R2UR UR14, R5 ;  /* 0x00000000050e72ca */ /* 0x002fe200000e0000 */
[----:B------:R-:W-:Y:S02]  /*0d70*/  UIADD3 UR17, UP1, URZ, -UR5, URZ ;  /* 0x800000053f117290 */ /* 0x000fe4000ff3e03f */
[----:B------:R-:W-:Y:S01]  /*0d80*/  FMUL R2, R2, UR21 ;  /* 0x0000001502027c20 */ /* 0x000fe20008400000 */
[----:B------:R-:W-:Y:S01]  /*0d90*/  ULDC.64 UR10, c[0x0][0x620] ;  /* 0x00018800000a7ab9 */ /* 0x000fe20000000a00 */
[----:B------:R-:W-:Y:S01]  /*0da0*/  UIADD3.X UR6, URZ, ~UR6, URZ, UP1, !UPT ;  /* 0x800000063f067290 */ /* 0x000fe20008ffe43f */
[----:B------:R-:W-:Y:S01]  /*0db0*/  UMOV UR12, UR19 ;  /* 0x00000013000c7c82 */ /* 0x000fe20008000000 */
[----:B------:R-:W-:-:S02]  /*0dc0*/  UMOV UR13, UR20 ;  /* 0x00000014000d7c82 */ /* 0x000fc40008000000 */
[----:B------:R-:W-:Y:S01]  /*0dd0*/  UIMAD UR6, UR6, UR10, URZ ;  /* 0x0000000a060672a4 */ /* 0x000fe2000f8e023f */
[----:B------:R-:W0:Y:S01]  /*0de0*/  F2I.U32.TRUNC.NTZ R2, R2 ;  /* 0x0000000200027305 */ /* 0x000e22000020f000 */
[----:B------:R-:W-:Y:S02]  /*0df0*/  UIMAD.WIDE.U32 UR12, UR17, UR10, UR12 ;  /* 0x0000000a110c72a5 */ /* 0x000fe4000f8e000c */
[----:B------:R-:W-:Y:S01]  /*0e00*/  UIMAD UR17, UR17, UR11, UR6 ;  /* 0x0000000b111172a4 */ /* 0x000fe2000f8e0206 */
[----:B------:R-:W-:Y:S01]  /*0e10*/  ULDC UR24, c[0x0][0x658] ;  /* 0x0001960000187ab9 */ /* 0x000fe20000000800 */
[----:B------:R-:W-:Y:S02]  /*0e20*/  UMOV UR22, 0xffffffff ;  /* 0xffffffff00167882 */ /* 0x000fe40000000000 */
[----:B------:R-:W-:Y:S01]  /*0e30*/  UIADD3 UR17, UR13, UR17, URZ ;  /* 0x000000110d117290 */ /* 0x000fe2000fffe03f */
[----:B------:R-:W-:Y:S01]  /*0e40*/  ULDC UR19, c[0x0][0x618] ;  /* 0x0001860000137ab9 */ /* 0x000fe20000000800 */
[----:B------:R-:W-:Y:S01]  /*0e50*/  ULDC.64 UR6, c[0x0][0x640] ;  /* 0x0001900000067ab9 */ /* 0x000fe20000000a00 */
[----:B------:R-:W-:Y:S01]  /*0e60*/  USHF.L.U32 UR13, UR22, UR24, URZ ;  /* 0x00000018160d7299 */ /* 0x000fe2000800063f */
[----:B------:R-:W-:Y:S01]  /*0e70*/  ISETP.NE.U32.AND P0, PT, RZ, UR6, PT ;  /* 0x00000006ff007c0c */ /* 0x000fe2000bf05070 */
[----:B------:R-:W-:-:S02]  /*0e80*/  USHF.R.U64 UR22, UR12, UR19, UR17 ;  /* 0x000000130c167299 */ /* 0x000fc40008001211 */
[----:B------:R-:W-:Y:S01]  /*0e90*/  USHF.R.U32.HI UR12, URZ, UR19, UR17 ;  /* 0x000000133f0c7299 */ /* 0x000fe20008011611 */
[----:B0-----:R-:W-:Y:S01]  /*0ea0*/  R2UR UR16, R2 ;  /* 0x00000000021072ca */ /* 0x001fe200000e0000 */
[----:B------:R-:W-:Y:S01]  /*0eb0*/  ULDC UR21, c[0x0][0x608] ;  /* 0x0001820000157ab9 */ /* 0x000fe20000000800 */
[----:B------:R-:W-:Y:S01]  /*0ec0*/  ISETP.NE.AND.EX P0, PT, RZ, UR7, PT, P0 ;  /* 0x00000007ff007c0c */ /* 0x000fe2000bf05300 */
[----:B------:R-:W-:Y:S02]  /*0ed0*/  USHF.R.U64 UR26, UR22, UR21, UR12 ;  /* 0x00000015161a7299 */ /* 0x000fe4000800120c */
[----:B------:R-:W-:Y:S01]  /*0ee0*/  USHF.R.U32.HI UR12, URZ, UR21, UR12 ;  /* 0x000000153f0c7299 */ /* 0x000fe2000801160c */
[----:B------:R-:W-:Y:S01]  /*0ef0*/  UMOV UR20, 0x1 ;  /* 0x0000000100147882 */ /* 0x000fe20000000000 */
[----:B------:R-:W-:Y:S02]  /*0f00*/  UIADD3 UR14, -UR14, URZ, URZ ;  /* 0x0000003f0e0e7290 */ /* 0x000fe4000fffe13f */
[----:B------:R-:W-:-:S02]  /*0f10*/  USHF.R.U64 UR27, UR26, UR24, UR12 ;  /* 0x000000181a1b7299 */ /* 0x000fc4000800120c */
[----:B------:R-:W-:Y:S01]  /*0f20*/  USHF.L.U32 UR19, UR20, UR24, URZ ;  /* 0x0000001814137299 */ /* 0x000fe2000800063f */
[----:B------:R-:W-:Y:S01]  /*0f30*/  ULDC UR15, c[0x0][0x144] ;  /* 0x00005100000f7ab9 */ /* 0x000fe20000000800 */
[----:B------:R-:W-:Y:S01]  /*0f40*/  ULDC UR10, c[0x0][0x600] ;  /* 0x00018000000a7ab9 */ /* 0x000fe20000000800 */
[----:B------:R-:W-:Y:S02]  /*0f50*/  ULOP3.LUT UR20, URZ, UR13, URZ, 0x33, !UPT ;  /* 0x0000000d3f147292 */ /* 0x000fe4000f8e333f */
[----:B------:R-:W-:Y:S02]  /*0f60*/  USHF.R.U32.HI UR13, URZ, UR24, UR12 ;  /* 0x000000183f0d7299 */ /* 0x000fe4000801160c */
[----:B------:R-:W-:Y:S02]  /*0f70*/  UIADD3 UR11, UR10, -0x1, URZ ;  /* 0xffffffff0a0b7890 */ /* 0x000fe4000fffe03f */
[----:B------:R-:W-:Y:S02]  /*0f80*/  UIADD3 UR23, -UR16, URZ, URZ ;  /* 0x0000003f10177290 */ /* 0x000fe4000fffe13f */
[----:B------:R-:W-:Y:S01]  /*0f90*/  UIMAD UR4, UR15, UR14, UR4 ;  /* 0x0000000e0f0472a4 */ /* 0x000fe2000f8e0204 */
[----:B------:R-:W-:Y:S01]  /*0fa0*/  ULDC UR28, c[0x0][0x148] ;  /* 0x00005200001c7ab9 */ /* 0x000fe20000000800 */
[----:B------:R-:W-:Y:S01]  /*0fb0*/  ULDC UR24, c[0x0][0x648] ;  /* 0x0001920000187ab9 */ /* 0x000fe20000000800 */
[----:B------:R-:W-:Y:S01]  /*0fc0*/  ULDC UR25, c[0x0][0x638] ;  /* 0x00018e0000197ab9 */ /* 0x000fe20000000800 */
[----:B------:R-:W-:Y:S01]  /*0fd0*/  UMOV UR12, UR27 ;  /* 0x0000001b000c7c82 */ /* 0x000fe20008000000 */
[----:B------:R-:W-:Y:S07]  /*0fe0*/  @!P0 BRA `(.L_x_11) ;  /* 0x0000000000308947 */ /* 0x000fee0003800000 */
[----:B------:R-:W-:Y:S02]  /*0ff0*/  ULDC UR16, c[0x0][0x64c] ;  /* 0x0001930000107ab9 */ /* 0x000fe40000000800 */
        /* <DEDUP_REMOVED lines=8> */
[----:B------:R-:W-:-:S07]  /*1080*/  UIMAD.WIDE.U32.X UR6, UR21, UR7, UR16, UP1 ;  /* 0x00000007150672a5 */ /* 0x000fce00088e0410 */
[----:B------:R-:W-:Y:S01]  /*1090*/  UMOV UR12, UR6 ;  /* 0x00000006000c7c82 */ /* 0x000fe20008000000 */
[----:B------:R-:W-:-:S05]  /*10a0*/  UMOV UR13, UR7 ;  /* 0x00000007000d7c82 */ /* 0x000fca0008000000 */
.L_x_11:
[----:B------:R-:W-:Y:S01]  /*10b0*/  UISETP.NE.AND UP1, UPT, UR38, URZ, UPT ;  /* 0x0000003f2600728c */ /* 0x000fe2000bf25270 */
[----:B------:R-:W-:Y:S01]  /*10c0*/  IMAD.MOV.U32 R5, RZ, RZ, 0x1 ;  /* 0x00000001ff057424 */ /* 0x000fe200078e00ff */
[----:B------:R-:W-:Y:S01]  /*10d0*/  USHF.R.U64 UR6, UR12, UR24, UR13 ;  /* 0x000000180c067299 */ /* 0x000fe2000800120d */
[----:B------:R-:W-:Y:S01]  /*10e0*/  IMAD.U32 R19, RZ, RZ, UR5 ;  /* 0x00000005ff137e24 */ /* 0x000fe2000f8e00ff */
[----:B------:R-:W-:Y:S02]  /*10f0*/  ULOP3.LUT UR20, UR26, UR20, URZ, 0xc0, !UPT ;  /* 0x000000141a147292 */ /* 0x000fe4000f8ec03f */
[----:B------:R-:W-:Y:S02]  /*1100*/  UIADD3 UR7, -UR6, URZ, URZ ;  /* 0x0000003f06077290 */ /* 0x000fe4000fffe13f */
[----:B------:R-:W-:Y:S02]  /*1110*/  UIMAD UR19, UR19, UR6, UR20 ;  /* 0x00000006131372a4 */ /* 0x000fe4000f8e0214 */
[----:B------:R-:W-:-:S02]  /*1120*/  ULOP3.LUT UR11, UR22, UR11, URZ, 0xc0, !UPT ;  /* 0x0000000b160b7292 */ /* 0x000fc4000f8ec03f */
[----:B------:R-:W-:Y:S02]  /*1130*/  @UP1 UIMAD UR4, UR28, UR23, UR9 ;  /* 0x000000171c0412a4 */ /* 0x000fe4000f8e0209 */
[----:B------:R-:W-:-:S03]  /*1140*/  UIMAD UR6, UR7, UR25, UR27 ;  /* 0x00000019070672a4 */ /* 0x000fc6000f8e021b */
[----:B------:R-:W-:Y:S01]  /*1150*/  ULDC UR7, c[0x0][0x610] ;  /* 0x0001840000077ab9 */ /* 0x000fe20000000800 */
[----:B------:R-:W-:Y:S02]  /*1160*/  UIMAD UR6, UR6, UR10, UR11 ;  /* 0x0000000a060672a4 */ /* 0x000fe4000f8e020b */
[----:B------:R-:W-:-:S04]  /*1170*/  UIMAD UR4, UR19, UR7, UR4 ;  /* 0x00000007130472a4 */ /* 0x000fc8000f8e0204 */
[----:B------:R-:W-:Y:S02]  /*1180*/  USEL UR7, UR6, UR4, !UP1 ;  /* 0x0000000406077287 */ /* 0x000fe4000c800000 */
[----:B------:R-:W-:-:S04]  /*1190*/  USEL UR4, UR4, UR6, !UP1 ;  /* 0x0000000604047287 */ /* 0x000fc8000c800000 */
[----:B------:R-:W-:Y:S02]  /*11a0*/  IMAD.U32 R2, RZ, RZ, UR7 ;  /* 0x00000007ff027e24 */ /* 0x000fe4000f8e00ff */
[----:B------:R-:W-:-:S07]  /*11b0*/  IMAD.U32 R18, RZ, RZ, UR4 ;  /* 0x00000004ff127e24 */ /* 0x000fce000f8e00ff */
.L_x_9:
[----:B------:R-:W-:Y:S02]  /*11c0*/  ULDC UR4, c[0x0][0x28c] ;  /* 0x0000a30000047ab9 */ /* 0x000fe40000000800 */
[----:B------:R-:W-:-:S04]  /*11d0*/  UIADD3 UR4, UR4, 0x1f, URZ ;  /* 0x0000001f04047890 */ /* 0x000fc8000fffe03f */
[----:B------:R-:W-:-:S04]  /*11e0*/  USHF.R.S32.HI UR5, URZ, 0x1f, UR4 ;  /* 0x0000001f3f057899 */ /* 0x000fc80008011404 */
[----:B------:R-:W-:-:S04]  /*11f0*/  ULEA.HI UR5, UR5, UR4, URZ, 0x5 ;  /* 0x0000000405057291 */ /* 0x000fc8000f8f283f */
[----:B------:R-:W-:Y:S01]  /*1200*/  USHF.R.S32.HI UR39, URZ, 0x5, UR5 ;  /* 0x000000053f277899 */ /* 0x000fe20008011405 */
[----:B------:R-:W-:Y:S11]  /*1210*/  @!P1 BRA `(.L_x_12) ;  /* 0x00000054006c9947 */ /* 0x000ff60003800000 */
[----:B------:R-:W-:-:S06]  /*1220*/  UISETP.GT.U32.AND UP1, UPT, UR18, 0x1, UPT ;  /* 0x000000011200788c */ /* 0x000fcc000bf24070 */
[----:B------:R-:W-:-:S13]  /*1230*/  PLOP3.LUT P0, PT, PT, PT, UP1, 0x80, 0x0 ;  /* 0x000000000000781c */ /* 0x000fda0003f0f018 */
[----:B------:R-:W-:Y:S05]  /*1240*/  @P0 EXIT ;  /* 0x000000000000094d */ /* 0x000fea0003800000 */
.L_x_13:
[----:B------:R-:W-:-:S08]  /*1250*/  NOP ;  /* 0x0000000000007918 */ /* 0x000fd00000000000 */
[----:B------:R-:W0:Y:S02]  /*1260*/  USETMAXREG.TRY_ALLOC.CTAPOOL UP1, 0xe8 ;  /* 0x000000e8000079c8 */ /* 0x000e240008020600 */
[----:B0-----:R-:W-:-:S13]  /*1270*/  PLOP3.LUT P0, PT, PT, PT, UP1, 0x80, 0x0 ;  /* 0x000000000000781c */ /* 0x001fda0003f0f018 */
[----:B------:R-:W-:Y:S05]  /*1280*/  @!P0 BRA `(.L_x_13) ;  /* 0xfffffffc00f08947 */ /* 0x000fea000383ffff */
[----:B------:R-:W-:-:S13]  /*1290*/  LOP3.LUT P0, RZ, R5, 0xff, RZ, 0xc0, !PT ;  /* 0x000000ff05ff7812 */ /* 0x000fda000780c0ff */
[----:B------:R-:W-:Y:S05]  /*12a0*/  @!P0 EXIT ;  /* 0x000000000000894d */ /* 0x000fea0003800000 */
[----:B------:R-:W0:Y:S01]  /*12b0*/  S2UR UR5, SR_CgaCtaId ;  /* 0x00000000000579c3 */ /* 0x000e220000008800 */
[----:B------:R-:W-:Y:S01]  /*12c0*/  VIADD R6, R0, 0xffffffff ;  /* 0xffffffff00067836 */ /* 0x000fe20000000000 */
[----:B------:R-:W-:Y:S01]  /*12d0*/  SHF.R.S32.HI R0, RZ, 0x1f, R3 ;  /* 0x0000001fff007819 */ /* 0x000fe20000011403 */
[----:B------:R-:W-:Y:S01]  /*12e0*/  USHF.R.U32.HI UR4, URZ, 0x2, UR39 ;  /* 0x000000023f047899 */ /* 0x000fe20008011627 */
[----:B------:R-:W-:Y:S02]  /*12f0*/  UMOV UR42, 0x400 ;  /* 0x00000400002a7882 */ /* 0x000fe40000000000 */
[----:B------:R-:W-:Y:S01]  /*1300*/  R2UR UR49, R6 ;  /* 0x00000000063172ca */ /* 0x000fe200000e0000 */
[----:B------:R-:W-:Y:S01]  /*1310*/  ULOP3.LUT UR43, UR39, 0x3, URZ, 0xc0, !UPT ;  /* 0x00000003272b7892 */ /* 0x000fe2000f8ec03f */
[CC--:B------:R-:W-:Y:S01]  /*1320*/  LEA.HI R4, R0.reuse, R3.reuse, RZ, 0x2 ;  /* 0x0000000300047211 */ /* 0x0c0fe200078f10ff */
[----:B------:R-:W-:Y:S01]  /*1330*/  ULOP3.LUT UR4, UR4, 0x1, URZ, 0xc0, !UPT ;  /* 0x0000000104047892 */ /* 0x000fe2000f8ec03f */
[----:B------:R-:W-:Y:S01]  /*1340*/  LEA.HI R0, R0, R3, RZ, 0x5 ;  /* 0x0000000300007211 */ /* 0x000fe200078f28ff */
[----:B------:R-:W-:Y:S01]  /*1350*/  USEL UR43, UR43, URZ, !UP0 ;  /* 0x0000003f2b2b7287 */ /* 0x000fe2000c000000 */
[--C-:B------:R-:W-:Y:S01]  /*1360*/  SHF.R.S32.HI R88, RZ, 0x2, R4.reuse ;  /* 0x00000002ff587819 */ /* 0x100fe20000011404 */
[----:B------:R-:W-:Y:S01]  /*1370*/  UISETP.EQ.U32.AND UP0, UPT, UR4, 0x1, !UP0 ;  /* 0x000000010400788c */ /* 0x000fe2000c702070 */
[----:B------:R-:W-:Y:S01]  /*1380*/  SHF.R.S32.HI R5, RZ, 0x1f, R4 ;  /* 0x0000001fff057819 */ /* 0x000fe20000011404 */
[----:B------:R-:W-:Y:S01]  /*1390*/  UISETP.LT.AND UP1, UPT, UR39, 0x1, UPT ;  /* 0x000000012700788c */ /* 0x000fe2000bf21270 */
[----:B------:R-:W-:Y:S01]  /*13a0*/  LOP3.LUT R90, R4, 0xfffffffc, RZ, 0xc0, !PT ;  /* 0xfffffffc045a7812 */ /* 0x000fe200078ec0ff */
[----:B------:R-:W-:Y:S01]  /*13b0*/  ULDC UR6, c[0x0][0x284] ;  /* 0x0000a10000067ab9 */ /* 0x000fe20000000800 */
[----:B------:R-:W-:Y:S01]  /*13c0*/  LEA.HI R5, R5, R88, RZ, 0x3 ;  /* 0x0000005805057211 */ /* 0x000fe200078f18ff */
[----:B------:R-:W-:Y:S01]  /*13d0*/  USHF.L.U32 UR49, UR49, 0x3, URZ ;  /* 0x0000000331317899 */ /* 0x000fe2000800063f */
[----:B------:R-:W-:Y:S01]  /*13e0*/  ISETP.NE.AND P0, PT, R6, RZ, PT ;  /* 0x000000ff0600720c */ /* 0x000fe20003f05270 */
[----:B------:R-:W-:Y:S01]  /*13f0*/  USEL UR45, UR39, 0x1, UP1 ;  /* 0x00000001272d7887 */ /* 0x000fe20008800000 */
[----:B------:R-:W-:Y:S01]  /*1400*/  LOP3.LUT R5, R5, 0xfffffff8, RZ, 0xc0, !PT ;  /* 0xfffffff805057812 */ /* 0x000fe200078ec0ff */
[----:B------:R-:W-:Y:S01]  /*1410*/  IMAD.IADD R90, R3, 0x1, -R90 ;  /* 0x00000001035a7824 */ /* 0x000fe200078e0a5a */
[----:B0-----:R-:W-:Y:S01]  /*1420*/  ULEA UR42, UR5, UR42, 0x18 ;  /* 0x0000002a052a7291 */ /* 0x001fe2000f8ec03f */
[----:B------:R-:W-:Y:S01]  /*1430*/  IMAD.U32 R92, RZ, RZ, UR49 ;  /* 0x00000031ff5c7e24 */ /* 0x000fe2000f8e00ff */
[----:B------:R-:W-:Y:S01]  /*1440*/  SEL R98, RZ, 0x1, P0 ;  /* 0x00000001ff627807 */ /* 0x000fe20000000000 */
[----:B------:R-:W-:Y:S01]  /*1450*/  IMAD.IADD R88, R88, 0x1, -R5 ;  /* 0x0000000158587824 */ /* 0x000fe200078e0a05 */
[----:B------:R-:W-:Y:S01]  /*1460*/  UIADD3 UR44, UR42, 0x50, URZ ;  /* 0x000000502a2c7890 */ /* 0x000fe2000fffe03f */
[----:B------:R-:W-:Y:S01]  /*1470*/  SHF.R.S32.HI R5, RZ, 0x5, R0 ;  /* 0x00000005ff057819 */ /* 0x000fe20000011400 */
[----:B------:R-:W-:Y:S01]  /*1480*/  UIADD3 UR4, UR42, 0x180, URZ ;  /* 0x000001802a047890 */ /* 0x000fe2000fffe03f */
[C---:B------:R-:W-:Y:S01]  /*1490*/  LOP3.LUT R94, R92.reuse, 0x8, RZ, 0xc0, !PT ;  /* 0x000000085c5e7812 */ /* 0x040fe200078ec0ff */
[----:B------:R-:W-:Y:S01]  /*14a0*/  UIADD3 UR5, UR42, 0x4180, URZ ;  /* 0x000041802a057890 */ /* 0x000fe2000fffe03f */
[--C-:B------:R-:W-:Y:S01]  /*14b0*/  SHF.R.S32.HI R89, RZ, 0x1f, R88.reuse ;  /* 0x0000001fff597819 */ /* 0x100fe20000011458 */
[----:B------:R-:W-:Y:S01]  /*14c0*/  USHF.R.U32.HI UR4, URZ, 0x4, UR4 ;  /* 0x000000043f047899 */ /* 0x000fe20008011604 */
[C-C-:B------:R-:W-:Y:S01]  /*14d0*/  IMAD R95, R5.reuse, -0x10, -R88.reuse ;  /* 0xfffffff0055f7824 */ /* 0x140fe200078e0a58 */
[----:B------:R-:W-:Y:S01]  /*14e0*/  USHF.R.U32.HI UR5, URZ, 0x4, UR5 ;  /* 0x000000043f057899 */ /* 0x000fe20008011605 */
[----:B------:R-:W-:Y:S01]  /*14f0*/  IMAD.U32 R91, RZ, RZ, UR44 ;  /* 0x0000002cff5b7e24 */ /* 0x000fe2000f8e00ff */
[----:B------:R-:W-:Y:S01]  /*1500*/  ULOP3.LUT UR4, UR4, 0x3fff, URZ, 0xc0, !UPT ;  /* 0x00003fff04047892 */ /* 0x000fe2000f8ec03f */
[----:B------:R-:W-:Y:S01]  /*1510*/  IMAD.WIDE R88, R5, 0x10, R88 ;  /* 0x0000001005587825 */ /* 0x000fe200078e0258 */
[----:B------:R-:W-:Y:S01]  /*1520*/  ULOP3.LUT UR5, UR5, 0x3fff, URZ, 0xc0, !UPT ;  /* 0x00003fff05057892 */ /* 0x000fe2000f8ec03f */
[----:B------:R-:W-:Y:S01]  /*1530*/  LOP3.LUT R92, R92, 0x8, RZ, 0xc, !PT ;  /* 0x000000085c5c7812 */ /* 0x000fe200078e0cff */
[----:B------:R-:W-:Y:S01]  /*1540*/  ULOP3.LUT UR40, UR36, 0x1, URZ, 0xfc, !UPT ;  /* 0x0000000124287892 */ /* 0x000fe2000f8efc3f */
[----:B------:R-:W-:Y:S01]  /*1550*/  VIADD R93, R91, UR49 ;  /* 0x000000315b5d7c36 */ /* 0x000fe20008000000 */
[----:B------:R-:W-:Y:S01]  /*1560*/  LOP3.LUT R94, R94, 0x18, RZ, 0x3c, !PT ;  /* 0x000000185e5e7812 */ /* 0x000fe200078e3cff */
[----:B------:R-:W-:Y:S01]  /*1570*/  VIADD R95, R95, UR6 ;  /* 0x000000065f5f7c36 */ /* 0x000fe20008000000 */
[----:B------:R-:W-:-:S02]  /*1580*/  USHF.L.U32 UR41, UR39, 0x1, URZ ;  /* 0x0000000127297899 */ /* 0x000fc4000800063f */
[----:B------:R-:W-:Y:S02]  /*1590*/  UIADD3 UR45, -UR45, UR39, URZ ;  /* 0x000000272d2d7290 */ /* 0x000fe4000fffe13f */
[----:B------:R-:W-:Y:S02]  /*15a0*/  USEL UR46, URZ, 0x1, !UP0 ;  /* 0x000000013f2e7887 */ /* 0x000fe4000c000000 */
[----:B------:R-:W-:Y:S02]  /*15b0*/  ULOP3.LUT UR47, UR4, 0x10000, URZ, 0xfc, !UPT ;  /* 0x00010000042f7892 */ /* 0x000fe4000f8efc3f */
[----:B------:R-:W-:-:S12]  /*15c0*/  ULOP3.LUT UR48, UR5, 0x10000, URZ, 0xfc, !UPT ;  /* 0x0001000005307892 */ /* 0x000fd8000f8efc3f */
.L_x_161:
[----:B------:R-:W-:Y:S01]  /*15d0*/  SHF.L.U32 R0, R98, 0x1f, RZ ;  /* 0x0000001f62007819 */ /* 0x000fe200000006ff */
[----:B------:R-:W-:Y:S02]  /*15e0*/  ULDC UR4, c[0x0][0x28c] ;  /* 0x0000a30000047ab9 */ /* 0x000fe40000000800 */
[----:B------:R-:W-:Y:S01]  /*15f0*/  ISETP.LT.AND P1, PT, RZ, UR4, PT ;  /* 0x00000004ff007c0c */ /* 0x000fe2000bf21270 */
[----:B------:R-:W0:Y:S02]  /*1600*/  SYNCS.PHASECHK.TRANS64.TRYWAIT P0, [R91+UR49], R0 ;  /* 0x000000005b0075a7 */ /* 0x000e240008000171 */
[----:B0-23--:R-:W-:Y:S10]  /*1610*/  @!P0 BRA `(.L_x_14) ;  /* 0x0000006000608947 */ /* 0x00dff40003800000 */
.L_x_183:
[----:B------:R-:W-:Y:S05]  /*1620*/  @P1 BRA `(.L_x_15) ;  /* 0x0000000000401947 */ /* 0x000fea0003800000 */
[----:B0-----:R-:W-:Y:S01]  /*1630*/  MOV R0, 0x0 ;  /* 0x0000000000007802 */ /* 0x001fe20000000f00 */
[----:B------:R-:W-:Y:S01]  /*1640*/  ULDC.64 UR4, c[0x4][0x68] ;  /* 0x01001a0000047ab9 */ /* 0x000fe20000000a00 */
[----:B------:R-:W-:Y:S01]  /*1650*/  ULDC.64 UR6, c[0x4][0x8] ;  /* 0x0100020000067ab9 */ /* 0x000fe20000000a00 */
[----:B------:R-:W-:Y:S01]  /*1660*/  IMAD.U32 R4, RZ, RZ, UR4 ;  /* 0x00000004ff047e24 */ /* 0x000fe2000f8e00ff */
[----:B------:R0:W1:Y:S01]  /*1670*/  LDC.64 R14, c[0x4][R0] ;  /* 0x01000000000e7b82 */ /* 0x0000620000000a00 */
[----:B------:R-:W-:Y:S01]  /*1680*/  IMAD.U32 R5, RZ, RZ, UR5 ;  /* 0x00000005ff057e24 */ /* 0x000fe2000f8e00ff */
[----:B------:R-:W-:Y:S01]  /*1690*/  ULDC.64 UR4, c[0x4][0x70] ;  /* 0x01001c0000047ab9 */ /* 0x000fe20000000a00 */
[----:B------:R-:W-:Y:S02]  /*16a0*/  IMAD.U32 R10, RZ, RZ, UR6 ;  /* 0x00000006ff0a7e24 */ /* 0x000fe4000f8e00ff */
[----:B------:R-:W-:Y:S02]  /*16b0*/  IMAD.U32 R6, RZ, RZ, UR4 ;  /* 0x00000004ff067e24 */ /* 0x000fe4000f8e00ff */
[----:B------:R-:W-:-:S02]  /*16c0*/  IMAD.U32 R7, RZ, RZ, UR5 ;  /* 0x00000005ff077e24 */ /* 0x000fc4000f8e00ff */
[----:B------:R-:W-:Y:S02]  /*16d0*/  IMAD.U32 R11, RZ, RZ, UR7 ;  /* 0x00000007ff0b7e24 */ /* 0x000fe4000f8e00ff */
[----:B------:R-:W-:Y:S02]  /*16e0*/  IMAD.MOV.U32 R8, RZ, RZ, 0x1e1 ;  /* 0x000001e1ff087424 */ /* 0x000fe400078e00ff */
[----:B------:R-:W-:Y:S02]  /*16f0*/  IMAD.MOV.U32 R12, RZ, RZ, 0x1 ;  /* 0x00000001ff0c7424 */ /* 0x000fe400078e00ff */
[----:B0-----:R-:W-:-:S07]  /*1700*/  IMAD.MOV.U32 R13, RZ, RZ, RZ ;  /* 0x000000ffff0d7224 */ /* 0x001fce00078e00ff */
[----:B------:R-:W-:-:S07]  /*1710*/  LEPC R20, `(.L_x_15) ;  /* 0x000000001014794e */ /* 0x000fce0000000000 */
[----:B-1---5:R-:W-:Y:S05]  /*1720*/  CALL.ABS.NOINC R14 ;  /* 0x000000000e007343 */ /* 0x022fea0003c00000 */
.L_x_15:
[----:B0-----:R-:W-:-:S05]  /*1730*/  IMAD.U32 R0, RZ, RZ, UR40 ;  /* 0x00000028ff007e24 */ /* 0x001fca000f8e00ff */
[----:B------:R-:W-:-:S13]  /*1740*/  ISETP.NE.AND P0, PT, R0, 0x3, PT ;  /* 0x000000030000780c */ /* 0x000fda0003f05270 */
[----:B------:R-:W-:Y:S05]  /*1750*/  @!P0 BRA `(.L_x_16) ;  /* 0x0000000000048947 */ /* 0x000fea0003800000 */
[----:B------:R-:W-:Y:S01]  /*1760*/  BPT.TRAP 0x1 ;  /* 0x000000040000795c */ /* 0x000fe20000300000 */
.L_x_16:
[----:B------:R-:W-:Y:S02]  /*1770*/  IMAD.U32 R3, RZ, RZ, UR43 ;  /* 0x0000002bff037e24 */ /* 0x000fe4000f8e00ff */
[----:B------:R-:W-:-:S03]  /*1780*/  IMAD.U32 R0, RZ, RZ, UR46 ;  /* 0x0000002eff007e24 */ /* 0x000fc6000f8e00ff */
[----:B------:R-:W-:Y:S02]  /*1790*/  LEA R3, R3, UR42, 0x3 ;  /* 0x0000002a03037c11 */ /* 0x000fe4000f8e18ff */
[----:B------:R-:W-:-:S04]  /*17a0*/  SHF.L.U32 R0, R0, 0x1f, RZ ;  /* 0x0000001f00007819 */ /* 0x000fc800000006ff */
[----:B------:R0:W1:Y:S01]  /*17b0*/  SYNCS.PHASECHK.TRANS64.TRYWAIT P1, [R3+URZ], R0 ;  /* 0x00000000030075a7 */ /* 0x000062000802017f */
[----:B------:R-:W-:Y:S05]  /*17c0*/  @!P0 BRA `(.L_x_17) ;  /* 0x0000000000048947 */ /* 0x000fea0003800000 */
[----:B------:R-:W-:Y:S01]  /*17d0*/  BPT.TRAP 0x1 ;  /* 0x000000040000795c */ /* 0x000fe20000300000 */
.L_x_17:
[----:B-1----:R-:W-:Y:S05]  /*17e0*/  @P1 BRA `(.L_x_18) ;  /* 0x0000000000081947 */ /* 0x002fea0003800000 */
[----:B------:R-:W1:Y:S02]  /*17f0*/  SYNCS.PHASECHK.TRANS64.TRYWAIT P1, [R3+URZ], R0 ;  /* 0x00000000030075a7 */ /* 0x000e64000802017f */
[----:B-1----:R-:W-:Y:S05]  /*1800*/  @!P1 BRA `(.L_x_19) ;  /* 0x0000005c00f89947 */ /* 0x002fea0003800000 */
.L_x_18:
[----:B------:R-:W-:Y:S05]  /*1810*/  WARPSYNC.ALL ;  /* 0x0000000000007948 */ /* 0x000fea0003800000 */
[----:B------:R-:W-:Y:S01]  /*1820*/  ULEA UR4, UR43, UR47, 0x8 ;  /* 0x0000002f2b047291 */ /* 0x000fe2000f8e403f */
[----:B------:R-:W-:Y:S01]  /*1830*/  WARPGROUP.ARRIVE ;  /* 0x00000000000079c5 */ /* 0x000fe20000000000 */
[----:B------:R-:W-:Y:S01]  /*1840*/  ULEA UR6, UR43, UR48, 0x9 ;  /* 0x000000302b067291 */ /* 0x000fe2000f8e483f */
[----:B01----:R-:W-:Y:S01]  /*1850*/  IMAD.U32 R0, RZ, RZ, UR45 ;  /* 0x0000002dff007e24 */ /* 0x003fe2000f8e00ff */
[----:B------:R-:W-:Y:S01]  /*1860*/  UMOV UR5, 0x80000020 ;  /* 0x8000002000057882 */ /* 0x000fe20000000000 */
[----:B------:R-:W-:-:S03]  /*1870*/  UMOV UR7, 0x80000020 ;  /* 0x8000002000077882 */ /* 0x000fc60000000000 */
[----:B------:R-:W-:-:S03]  /*1880*/  ISETP.GE.AND P1, PT, R0, 0x1, PT ;  /* 0x000000010000780c */ /* 0x000fc60003f26270 */
[----:B------:R-:W-:Y:S01]  /*1890*/  HGMMA.64x128x16.F32.BF16 R24, gdesc[UR4], RZ, !UPT, gsb0 ;  /* 0x01e00000041879f0 */ /* 0x000fe2000c0018ff */
[----:B------:R-:W-:Y:S02]  /*18a0*/  UIADD3 UR4, UR4, 0x2, URZ ;  /* 0x0000000204047890 */ /* 0x000fe4000fffe03f */
[----:B------:R-:W-:Y:S01]  /*18b0*/  UIADD3 UR6, UR6, 0x2, URZ ;  /* 0x0000000206067890 */ /* 0x000fe2000fffe03f */
[----:B------:R-:W-:Y:S01]  /*18c0*/  UMOV UR5, 0x80000020 ;  /* 0x8000002000057882 */ /* 0x000fe20000000000 */
[----:B------:R-:W-:Y:S01]  /*18d0*/  UMOV UR7, 0x80000020 ;  /* 0x8000002000077882 */ /* 0x000fe20000000000 */
[----:B------:R-:W-:Y:S02]  /*18e0*/  WARPGROUP.DEPBAR.LE gsb0, 0x0 ;  /* 0x00008000000079c5 */ /* 0x000fe40000010000 */
[----:B------:R-:W-:-:S06]  /*18f0*/  WARPGROUP.ARRIVE ;  /* 0x00000000000079c5 */ /* 0x000fcc0000000000 */
[----:B------:R-:W-:Y:S03]  /*1900*/  HGMMA.64x128x16.F32.BF16 R24, gdesc[UR4], R24, gsb0 ;  /* 0x01e00000041879f0 */ /* 0x000fe60008001818 */
[----:B------:R-:W-:Y:S02]  /*1910*/  WARPGROUP.DEPBAR.LE gsb0, 0x0 ;  /* 0x00008000000079c5 */ /* 0x000fe40000010000 */
[----:B------:R-:W-:Y:S05]  /*1920*/  @!P1 BRA `(.L_x_20) ;  /* 0x0000000000d49947 */ /* 0x000fea0003800000 */
[----:B------:R-:W-:Y:S01]  /*1930*/  UIADD3 UR4, UR43, 0x1, URZ ;  /* 0x000000012b047890 */ /* 0x000fe2000fffe03f */
[----:B------:R-:W-:Y:S01]  /*1940*/  IMAD.U32 R0, RZ, RZ, UR45 ;  /* 0x0000002dff007e24 */ /* 0x000fe2000f8e00ff */
[----:B------:R-:W-:Y:S02]  /*1950*/  UMOV UR9, UR43 ;  /* 0x0000002b00097c82 */ /* 0x000fe40008000000 */
[----:B------:R-:W-:-:S04]  /*1960*/  UISETP.NE.AND UP0, UPT, UR4, 0x4, UPT ;  /* 0x000000040400788c */ /* 0x000fc8000bf05270 */
[----:B------:R-:W-:Y:S02]  /*1970*/  USEL UR5, URZ, 0x1, UP0 ;  /* 0x000000013f057887 */ /* 0x000fe40008000000 */
[----:B------:R-:W-:Y:S02]  /*1980*/  USEL UR8, UR4, URZ, UP0 ;  /* 0x0000003f04087287 */ /* 0x000fe40008000000 */
[----:B------:R-:W-:-:S06]  /*1990*/  ULOP3.LUT UR5, UR46, UR5, URZ, 0x3c, !UPT ;  /* 0x000000052e057292 */ /* 0x000fcc000f8e3c3f */
[----:B------:R-:W-:-:S07]  /*19a0*/  IMAD.U32 R5, RZ, RZ, UR5 ;  /* 0x00000005ff057e24 */ /* 0x000fce000f8e00ff */
.L_x_27:
[----:B01----:R-:W-:Y:S05]  /*19b0*/  @!P0 BRA `(.L_x_21) ;  /* 0x0000000000048947 */ /* 0x003fea0003800000 */
[----:B------:R-:W-:Y:S01]  /*19c0*/  BPT.TRAP 0x1 ;  /* 0x000000040000795c */ /* 0x000fe20000300000 */
.L_x_21:
[----:B------:R-:W-:Y:S01]  /*19d0*/  ULEA UR4, UR8, UR42, 0x3 ;  /* 0x0000002a08047291 */ /* 0x000fe2000f8e183f */
[----:B------:R-:W-:-:S08]  /*19e0*/  SHF.L.U32 R3, R5, 0x1f, RZ ;  /* 0x0000001f05037819 */ /* 0x000fd000000006ff */
[----:B------:R0:W1:Y:S01]  /*19f0*/  SYNCS.PHASECHK.TRANS64.TRYWAIT P1, [UR4], R3 ;  /* 0x00000003ff0075a7 */ /* 0x0000620008020144 */
[----:B------:R-:W-:Y:S05]  /*1a00*/  @!P0 BRA `(.L_x_22) ;  /* 0x0000000000048947 */ /* 0x000fea0003800000 */
[----:B------:R-:W-:Y:S01]  /*1a10*/  BPT.TRAP 0x1 ;  /* 0x000000040000795c */ /* 0x000fe20000300000 */
.L_x_22:
[----:B-1----:R-:W-:Y:S05]  /*1a20*/  @P1 BRA `(.L_x_23) ;  /* 0x0000000000081947 */ /* 0x002fea0003800000 */
[----:B------:R-:W1:Y:S02]  /*1a30*/  SYNCS.PHASECHK.TRANS64.TRYWAIT P1, [UR4], R3 ;  /* 0x00000003ff0075a7 */ /* 0x000e640008020144 */
[----:B-1----:R-:W-:Y:S05]  /*1a40*/  @!P1 BRA `(.L_x_24) ;  /* 0x0000005c007c9947 */ /* 0x002fea0003800000 */
.L_x_23:
[----:B------:R-:W-:Y:S01]  /*1a50*/  ULEA UR4, UR8, UR47, 0x8 ;  /* 0x0000002f08047291 */ /* 0x000fe2000f8e403f */
[----:B------:R-:W-:Y:S01]  /*1a60*/  WARPGROUP.ARRIVE ;  /* 0x00000000000079c5 */ /* 0x000fe20000000000 */
[----:B------:R-:W-:Y:S01]  /*1a70*/  ULEA UR6, UR8, UR48, 0x9 ;  /* 0x0000003008067291 */ /* 0x000fe2000f8e483f */
[----:B------:R-:W-:Y:S01]  /*1a80*/  UMOV UR5, 0x80000020 ;  /* 0x8000002000057882 */ /* 0x000fe20000000000 */
[----:B------:R-:W-:-:S07]  /*1a90*/  UMOV UR7, 0x80000020 ;  /* 0x8000002000077882 */ /* 0x000fce0000000000 */
[----:B------:R-:W-:Y:S01]  /*1aa0*/  HGMMA.64x128x16.F32.BF16 R24, gdesc[UR4], R24, gsb0 ;  /* 0x01e00000041879f0 */ /* 0x000fe20008001818 */
        /* <DEDUP_REMOVED lines=9> */
[----:B------:R-:W-:Y:S01]  /*1b40*/  BPT.TRAP 0x1 ;  /* 0x000000040000795c */ /* 0x000fe20000300000 */
.L_x_25:
[----:B------:R-:W-:Y:S02]  /*1b50*/  UISETP.GT.U32.AND UP0, UPT, UR36, 0x1, UPT ;  /* 0x000000012400788c */ /* 0x000fe4000bf04070 */
[----:B------:R-:W-:-:S04]  /*1b60*/  ULEA UR4, UR9, UR42, 0x3 ;  /* 0x0000002a09047291 */ /* 0x000fc8000f8e183f */
[----:B------:R-:W-:Y:S01]  /*1b70*/  UIADD3 UR4, UR4, 0x20, URZ ;  /* 0x0000002004047890 */ /* 0x000fe2000fffe03f */
[----:B------:R-:W-:-:S03]  /*1b80*/  PLOP3.LUT P1, PT, PT, PT, UP0, 0x80, 0x0 ;  /* 0x000000000000781c */ /* 0x000fc60003f2f008 */
[----:B------:R-:W-:-:S09]  /*1b90*/  UPRMT UR4, URZ, 0x654, UR4 ;  /* 0x000006543f047896 */ /* 0x000fd20008000004 */
[----:B------:R-:W-:Y:S01]  /*1ba0*/  SYNCS.ARRIVE.TRANS64.RED.A1T0 RZ, [UR4], RZ ;  /* 0x000000ffffff79a7 */ /* 0x000fe20008100404 */
[----:B------:R-:W-:Y:S05]  /*1bb0*/  @P1 BRA `(.L_x_26) ;  /* 0x0000000000041947 */ /* 0x000fea0003800000 */
[----:B------:R-:W-:Y:S01]  /*1bc0*/  BPT.TRAP 0x1 ;  /* 0x000000040000795c */ /* 0x000fe20000300000 */
.L_x_26:
[----:B------:R-:W-:Y:S01]  /*1bd0*/  UIADD3 UR8, UR8, 0x1, URZ ;  /* 0x0000000108087890 */ /* 0x000fe2000fffe03f */
[C---:B------:R-:W-:Y:S01]  /*1be0*/  ISETP.GT.AND P1, PT, R0.reuse, 0x1, PT ;  /* 0x000000010000780c */ /* 0x040fe20003f24270 */
[----:B------:R-:W-:Y:S01]  /*1bf0*/  UIADD3 UR9, UR9, 0x1, URZ ;  /* 0x0000000109097890 */ /* 0x000fe2000fffe03f */
[----:B------:R-:W-:Y:S01]  /*1c00*/  VIADD R0, R0, 0xffffffff ;  /* 0xffffffff00007836 */ /* 0x000fe20000000000 */
[----:B------:R-:W-:Y:S02]  /*1c10*/  UISETP.NE.AND UP0, UPT, UR8, 0x4, UPT ;  /* 0x000000040800788c */ /* 0x000fe4000bf05270 */
[----:B------:R-:W-:Y:S02]  /*1c20*/  UISETP.NE.AND UP1, UPT, UR9, 0x4, UPT ;  /* 0x000000040900788c */ /* 0x000fe4000bf25270 */
[----:B------:R-:W-:Y:S02]  /*1c30*/  USEL UR4, URZ, 0x1, UP0 ;  /* 0x000000013f047887 */ /* 0x000fe40008000000 */
[----:B------:R-:W-:-:S02]  /*1c40*/  USEL UR8, UR8, URZ, UP0 ;  /* 0x0000003f08087287 */ /* 0x000fc40008000000 */
[----:B------:R-:W-:Y:S02]  /*1c50*/  USEL UR9, UR9, URZ, UP1 ;  /* 0x0000003f09097287 */ /* 0x000fe40008800000 */
[----:B------:R-:W-:Y:S01]  /*1c60*/  LOP3.LUT R5, R5, UR4, RZ, 0x3c, !PT ;  /* 0x0000000405057c12 */ /* 0x000fe2000f8e3cff */
[----:B------:R-:W-:Y:S09]  /*1c70*/  @P1 BRA `(.L_x_27) ;  /* 0xfffffffc004c1947 */ /* 0x000ff2000383ffff */
.L_x_20:
[----:B------:R-:W2:Y:S01]  /*1c80*/  LDC R0, c[0x0][0x28c] ;  /* 0x0000a300ff007b82 */ /* 0x000ea20000000800 */
[----:B------:R3:W-:Y:S01]  /*1c90*/  SYNCS.ARRIVE.TRANS64.A1T0 RZ, [R92+UR44], RZ ;  /* 0x000000ff5cff79a7 */ /* 0x0007e2000810002c */
[----:B--2---:R-:W-:-:S13]  /*1ca0*/  ISETP.GE.AND P1, PT, R0, 0x1, PT ;  /* 0x000000010000780c */ /* 0x004fda0003f26270 */
[----:B---3--:R-:W-:Y:S05]  /*1cb0*/  @!P1 BRA `(.L_x_28) ;  /* 0x0000000000309947 */ /* 0x008fea0003800000 */
[----:B------:R-:W-:Y:S05]  /*1cc0*/  @!P0 BRA `(.L_x_29) ;  /* 0x0000000000048947 */ /* 0x000fea0003800000 */
[----:B------:R-:W-:Y:S01]  /*1cd0*/  BPT.TRAP 0x1 ;  /* 0x000000040000795c */ /* 0x000fe20000300000 */
.L_x_29:
[----:B------:R-:W-:Y:S02]  /*1ce0*/  UIADD3 UR4, UR45, UR43, URZ ;  /* 0x0000002b2d047290 */ /* 0x000fe4000fffe03f */
[----:B------:R-:W-:Y:S02]  /*1cf0*/  UISETP.GT.U32.AND UP0, UPT, UR36, 0x1, UPT ;  /* 0x000000012400788c */ /* 0x000fe4000bf04070 */
[----:B------:R-:W-:-:S04]  /*1d00*/  USHF.L.U32 UR4, UR4, 0x3, URZ ;  /* 0x0000000304047899 */ /* 0x000fc8000800063f */
[----:B------:R-:W-:Y:S01]  /*1d10*/  ULOP3.LUT UR4, UR4, 0x18, URZ, 0xc0, !UPT ;  /* 0x0000001804047892 */ /* 0x000fe2000f8ec03f */
[----:B------:R-:W-:-:S03]  /*1d20*/  PLOP3.LUT P0, PT, PT, PT, UP0, 0x80, 0x0 ;  /* 0x000000000000781c */ /* 0x000fc60003f0f008 */
[----:B------:R-:W-:-:S04]  /*1d30*/  UIADD3 UR4, UR42, 0x20, UR4 ;  /* 0x000000202a047890 */ /* 0x000fc8000fffe004 */
[----:B------:R-:W-:-:S09]  /*1d40*/  UPRMT UR4, URZ, 0x654, UR4 ;  /* 0x000006543f047896 */ /* 0x000fd20008000004 */
[----:B------:R-:W-:Y:S01]  /*1d50*/  SYNCS.ARRIVE.TRANS64.RED.A1T0 RZ, [UR4], RZ ;  /* 0x000000ffffff79a7 */ /* 0x000fe20008100404 */
[----:B------:R-:W-:Y:S05]  /*1d60*/  @P0 BRA `(.L_x_28) ;  /* 0x0000000000040947 */ /* 0x000fea0003800000 */
[----:B------:R-:W-:Y:S01]  /*1d70*/  BPT.TRAP 0x1 ;  /* 0x000000040000795c */ /* 0x000fe20000300000 */
.L_x_28:
[----:B------:R-:W-:Y:S01]  /*1d80*/  SHF.L.U32 R0, R98, 0x1f, RZ ;  /* 0x0000001f62007819 */ /* 0x000fe200000006ff */
[----:B------:R-:W-:Y:S01]  /*1d90*/  UIADD3 UR43, UR41, UR43, URZ ;  /* 0x0000002b292b7290 */ /* 0x000fe2000fffe03f */
[----:B------:R-:W2:Y:S01]  /*1da0*/  LDC R9, c[0x0][0x288] ;  /* 0x0000a200ff097b82 */ /* 0x000ea20000000800 */
[----:B------:R-:W-:Y:S02]  /*1db0*/  IMAD.SHL.U32 R10, R90, 0x2, RZ ;  /* 0x000000025a0a7824 */ /* 0x000fe400078e00ff */
[----:B------:R-:W-:Y:S02]  /*1dc0*/  USHF.R.U32.HI UR4, URZ, 0x2, UR43 ;  /* 0x000000023f047899 */ /* 0x000fe4000801162b */
[----:B------:R-:W-:Y:S01]  /*1dd0*/  UISETP.GT.U32.AND UP0, UPT, UR43, 0x3, UPT ;  /* 0x000000032b00788c */ /* 0x000fe2000bf04070 */
[----:B------:R-:W-:Y:S01]  /*1de0*/  SHF.R.S32.HI R11, RZ, 0x1f, R10 ;  /* 0x0000001fff0b7819 */ /* 0x000fe2000001140a */
[----:B------:R-:W-:Y:S01]  /*1df0*/  ULOP3.LUT UR4, UR4, 0x1, URZ, 0xc0, !UPT ;  /* 0x0000000104047892 */ /* 0x000fe2000f8ec03f */
[----:B------:R-:W3:Y:S01]  /*1e00*/  SYNCS.PHASECHK.TRANS64.TRYWAIT P0, [R91+UR49+0x10], R0 ;  /* 0x000010005b0075a7 */ /* 0x000ee20008000171 */
[----:B------:R-:W-:-:S02]  /*1e10*/  UISETP.LT.U32.AND UP0, UPT, UR41, 0x4, UP0 ;  /* 0x000000042900788c */ /* 0x000fc40008701070 */
[----:B------:R-:W-:Y:S02]  /*1e20*/  UISETP.NE.U32.AND UP1, UPT, UR4, 0x1, UPT ;  /* 0x000000010400788c */ /* 0x000fe4000bf25070 */
[----:B------:R-:W-:Y:S02]  /*1e30*/  USEL UR5, URZ, 0x1, !UP0 ;  /* 0x000000013f057887 */ /* 0x000fe4000c000000 */
[----:B------:R-:W-:Y:S02]  /*1e40*/  UISETP.GT.U32.AND UP1, UPT, UR41, 0x3, !UP1 ;  /* 0x000000032900788c */ /* 0x000fe4000cf24070 */
[----:B------:R-:W-:Y:S02]  /*1e50*/  ULOP3.LUT UR43, UR43, 0x3, URZ, 0xc0, !UPT ;  /* 0x000000032b2b7892 */ /* 0x000fe4000f8ec03f */
[----:B------:R-:W-:-:S04]  /*1e60*/  USEL UR4, URZ, 0x1, !UP1 ;  /* 0x000000013f047887 */ /* 0x000fc8000c800000 */
[----:B------:R-:W-:Y:S01]  /*1e70*/  ULOP3.LUT UR46, UR4, UR46, UR5, 0x96, !UPT ;  /* 0x0000002e042e7292 */ /* 0x000fe2000f8e9605 */
[----:B--23--:R-:W-:Y:S11]  /*1e80*/  @!P0 BRA `(.L_x_30) ;  /* 0x0000005800848947 */ /* 0x00cff60003800000 */
.L_x_184:
[----:B--2---:R-:W-:Y:S01]  /*1e90*/  IMAD.SHL.U32 R0, R18, 0x40, RZ ;  /* 0x0000004012007824 */ /* 0x004fe200078e00ff */
[----:B------:R-:W-:Y:S01]  /*1ea0*/  ULDC UR6, c[0x0][0x284] ;  /* 0x0000a10000067ab9 */ /* 0x000fe20000000800 */
[----:B------:R-:W-:Y:S01]  /*1eb0*/  IMAD.SHL.U32 R20, R2, 0x80, RZ ;  /* 0x0000008002147824 */ /* 0x000fe200078e00ff */
[----:B------:R-:W-:Y:S01]  /*1ec0*/  SHF.R.S32.HI R13, RZ, 0x1f, R19 ;  /* 0x0000001fff0d7819 */ /* 0x000fe20000011413 */
[----:B------:R-:W-:Y:S01]  /*1ed0*/  ULDC.64 UR4, c[0x0][0x5d0] ;  /* 0x0001740000047ab9 */ /* 0x000fe20000000a00 */
[----:B------:R-:W-:Y:S01]  /*1ee0*/  ISETP.GE.AND P0, PT, R0, UR6, PT ;  /* 0x0000000600007c0c */ /* 0x000fe2000bf06270 */
[----:B01----:R-:W-:Y:S01]  /*1ef0*/  IMAD.WIDE.U32 R2, R19, UR4, R10 ;  /* 0x0000000413027c25 */ /* 0x003fe2000f8e000a */
[----:B------:R-:W-:Y:S02]  /*1f00*/  SHF.R.S32.HI R21, RZ, 0x1f, R20 ;  /* 0x0000001fff157819 */ /* 0x000fe40000011414 */
[----:B------:R-:W-:Y:S01]  /*1f10*/  ISETP.GE.OR P0, PT, R20, R9, P0 ;  /* 0x000000091400720c */ /* 0x000fe20000706670 */
[----:B------:R-:W-:-:S04]  /*1f20*/  IMAD R4, R13, UR4, RZ ;  /* 0x000000040d047c24 */ /* 0x000fc8000f8e02ff */
[----:B------:R-:W-:Y:S01]  /*1f30*/  IMAD R5, R19, UR5, R4 ;  /* 0x0000000513057c24 */ /* 0x000fe2000f8e0204 */
[----:B------:R-:W-:-:S04]  /*1f40*/  IADD3 R4, P1, R20, R2, RZ ;  /* 0x0000000214047210 */ /* 0x000fc80007f3e0ff */
[----:B------:R-:W-:-:S03]  /*1f50*/  IADD3.X R5, R21, R3, R5, P1, !PT ;  /* 0x0000000315057210 */ /* 0x000fc60000ffe405 */
[----:B------:R-:W-:Y:S06]  /*1f60*/  @P0 BRA `(.L_x_31) ;  /* 0x0000004000440947 */ /* 0x000fec0003800000 */
[----:B------:R-:W0:Y:S01]  /*1f70*/  LDC.64 R6, c[0x0][0x5c8] ;  /* 0x00017200ff067b82 */ /* 0x000e220000000a00 */
[----:B-----5:R-:W-:Y:S01]  /*1f80*/  FSETP.NEU.AND P0, PT, R23, RZ, PT ;  /* 0x000000ff1700720b */ /* 0x020fe20003f0d000 */
[----:B------:R-:W-:Y:S01]  /*1f90*/  IMAD R3, R90, -0x2, R9 ;  /* 0xfffffffe5a037824 */ /* 0x000fe200078e0209 */
[----:B------:R-:W-:Y:S01]  /*1fa0*/  BSSY B0, `(.L_x_31) ;  /* 0x000040d000007945 */ /* 0x000fe20003800000 */
[----:B------:R-:W-:-:S04]  /*1fb0*/  IMAD.WIDE R100, R18, 0x40, R88 ;  /* 0x0000004012647825 */ /* 0x000fc800078e0258 */
[----:B------:R-:W-:Y:S02]  /*1fc0*/  IMAD.IADD R2, R3, 0x1, -R20 ;  /* 0x0000000103027824 */ /* 0x000fe400078e0a14 */
[----:B------:R-:W-:-:S03]  /*1fd0*/  IMAD.IADD R0, R95, 0x1, -R0 ;  /* 0x000000015f007824 */ /* 0x000fc600078e0a00 */
[----:B------:R-:W-:-:S04]  /*1fe0*/  ISETP.GT.AND P2, PT, R2, RZ, PT ;  /* 0x000000ff0200720c */ /* 0x000fc80003f44270 */
[----:B------:R-:W-:Y:S01]  /*1ff0*/  ISETP.GT.AND P1, PT, R0, RZ, P2 ;  /* 0x000000ff0000720c */ /* 0x000fe20001724270 */
[-C--:B0-----:R-:W-:Y:S02]  /*2000*/  IMAD R3, R101, R6.reuse, RZ ;  /* 0x0000000665037224 */ /* 0x081fe400078e02ff */
[----:B------:R-:W-:-:S04]  /*2010*/  IMAD.WIDE.U32 R102, R100, R6, R4 ;  /* 0x0000000664667225 */ /* 0x000fc800078e0004 */
[----:B------:R-:W-:-:S04]  /*2020*/  IMAD R3, R100, R7, R3 ;  /* 0x0000000764037224 */ /* 0x000fc800078e0203 */
[----:B------:R-:W-:Y:S01]  /*2030*/  IMAD.IADD R9, R103, 0x1, R3 ;  /* 0x0000000167097824 */ /* 0x000fe200078e0203 */
[----:B------:R-:W-:Y:S06]  /*2040*/  @!P0 BRA `(.L_x_32) ;  /* 0x0000002c00308947 */ /* 0x000fec0003800000 */
[----:B------:R-:W0:Y:S01]  /*2050*/  LDC.64 R104, c[0x0][0x5b8] ;  /* 0x00016e00ff687b82 */ /* 0x000e220000000a00 */
[----:B------:R-:W-:-:S07]  /*2060*/  ULDC.64 UR4, c[0x0][0x5c0] ;  /* 0x0001700000047ab9 */ /* 0x000fce0000000a00 */
[----:B------:R-:W1:Y:S08]  /*2070*/  LDC.64 R106, c[0x0][0x5b0] ;  /* 0x00016c00ff6a7b82 */ /* 0x000e700000000a00 */
[----:B------:R-:W2:Y:S01]  /*2080*/  LDC.64 R108, c[0x0][0x5a8] ;  /* 0x00016a00ff6c7b82 */ /* 0x000ea20000000a00 */
[-C--:B0-----:R-:W-:Y:S02]  /*2090*/  IMAD R8, R13, R104.reuse, RZ ;  /* 0x000000680d087224 */ /* 0x081fe400078e02ff */
[----:B------:R-:W-:-:S04]  /*20a0*/  IMAD.WIDE.U32 R4, R19, R104, R10 ;  /* 0x0000006813047225 */ /* 0x000fc800078e000a */
[----:B------:R-:W-:Y:S01]  /*20b0*/  IMAD R99, R19, R105, R8 ;  /* 0x0000006913637224 */ /* 0x000fe200078e0208 */
[----:B------:R-:W-:Y:S01]  /*20c0*/  IADD3 R12, P0, R20, R4, RZ ;  /* 0x00000004140c7210 */ /* 0x000fe20007f1e0ff */
[----:B-1----:R-:W-:-:S03]  /*20d0*/  IMAD R3, R101, R106, RZ ;  /* 0x0000006a65037224 */ /* 0x002fc600078e02ff */
[----:B------:R-:W-:Y:S01]  /*20e0*/  IADD3.X R13, R21, R5, R99, P0, !PT ;  /* 0x00000005150d7210 */ /* 0x000fe200007fe463 */
[C---:B------:R-:W-:Y:S02]  /*20f0*/  IMAD R103, R100.reuse, R107, R3 ;  /* 0x0000006b64677224 */ /* 0x040fe400078e0203 */
[----:B------:R-:W-:-:S04]  /*2100*/  IMAD.WIDE.U32 R4, R100, R106, R12 ;  /* 0x0000006a64047225 */ /* 0x000fc800078e000c */
[----:B------:R-:W-:Y:S01]  /*2110*/  IMAD.IADD R3, R5, 0x1, R103 ;  /* 0x0000000105037824 */ /* 0x000fe200078e0267 */
[----:B--2---:R-:W-:-:S04]  /*2120*/  LEA R14, P0, R4, R108, 0x1 ;  /* 0x0000006c040e7211 */ /* 0x004fc800078008ff */
[----:B------:R-:W-:-:S05]  /*2130*/  LEA.HI.X R15, R4, R109, R3, 0x1, P0 ;  /* 0x0000006d040f7211 */ /* 0x000fca00000f0c03 */
[----:B------:R-:W2:Y:S01]  /*2140*/  @P1 LDG.E.LTC128B.U16 R3, desc[UR52][R14.64] ;  /* 0x000000340e031981 */ /* 0x000ea2000c1e1520 */
[----:B------:R-:W-:Y:S01]  /*2150*/  IMAD.WIDE.U32 R4, R100, R106, R20 ;  /* 0x0000006a64047225 */ /* 0x000fe200078e0014 */
[----:B------:R-:W-:Y:S02]  /*2160*/  BSSY B1, `(.L_x_33) ;  /* 0x0000015000017945 */ /* 0x000fe40003800000 */
[----:B------:R-:W-:-:S04]  /*2170*/  IADD3 R96, P0, R10, R4, RZ ;  /* 0x000000040a607210 */ /* 0x000fc80007f1e0ff */
[----:B------:R-:W-:Y:S02]  /*2180*/  IADD3.X R97, R11, R103, R5, P0, !PT ;  /* 0x000000670b617210 */ /* 0x000fe400007fe405 */
[----:B------:R-:W-:Y:S01]  /*2190*/  LEA R8, P0, R102, UR4, 0x1 ;  /* 0x0000000466087c11 */ /* 0x000fe2000f8008ff */
[----:B------:R-:W-:-:S03]  /*21a0*/  IMAD.WIDE.U32 R96, R19, R104, R96 ;  /* 0x0000006813607225 */ /* 0x000fc600078e0060 */
[----:B------:R-:W-:Y:S02]  /*21b0*/  LEA.HI.X R9, R102, UR5, R9, 0x1, P0 ;  /* 0x0000000566097c11 */ /* 0x000fe400080f0c09 */
[----:B------:R-:W-:-:S04]  /*21c0*/  ISETP.GT.AND P0, PT, R2, 0x1, PT ;  /* 0x000000010200780c */ /* 0x000fc80003f04270 */
[----:B------:R-:W-:Y:S01]  /*21d0*/  ISETP.GT.AND P3, PT, R0, RZ, P0 ;  /* 0x000000ff0000720c */ /* 0x000fe20000764270 */
[----:B--2---:R-:W-:-:S04]  /*21e0*/  IMAD.U32 R4, R3, 0x10000, RZ ;  /* 0x0001000003047824 */ /* 0x004fc800078e00ff */
[----:B------:R-:W-:Y:S01]  /*21f0*/  FMUL R5, R4, R23 ;  /* 0x0000001704057220 */ /* 0x000fe20000400000 */
[----:B------:R-:W-:-:S03]  /*2200*/  LEA R4, P4, R96, R108, 0x1 ;  /* 0x0000006c60047211 */ /* 0x000fc600078808ff */
[----:B------:R-:W-:-:S05]  /*2210*/  FFMA R5, R24, R22, R5 ;  /* 0x0000001618057223 */ /* 0x000fca0000000005 */
[----:B------:R-:W-:Y:S01]  /*2220*/  F2FP.BF16.F32.PACK_AB R14, RZ, R5 ;  /* 0x00000005ff0e723e */ /* 0x000fe200000010ff */
[----:B------:R-:W-:-:S03]  /*2230*/  IMAD.IADD R5, R99, 0x1, R97 ;  /* 0x0000000163057824 */ /* 0x000fc600078e0261 */
[----:B------:R-:W-:Y:S01]  /*2240*/  PRMT R15, R14, 0x7610, R15 ;  /* 0x000076100e0f7816 */ /* 0x000fe2000000000f */
[----:B------:R-:W-:Y:S01]  /*2250*/  IMAD.SHL.U32 R14, R106, 0x8, RZ ;  /* 0x000000086a0e7824 */ /* 0x000fe200078e00ff */
[----:B------:R-:W-:-:S03]  /*2260*/  LEA.HI.X R5, R96, R109, R5, 0x1, P4 ;  /* 0x0000006d60057211 */ /* 0x000fc600020f0c05 */
[----:B------:R0:W-:Y:S02]  /*2270*/  @P1 STG.E.U16 desc[UR52][R8.64], R15 ;  /* 0x0000000f08001986 */ /* 0x0001e4000c101534 */
[----:B0-----:R-:W-:Y:S01]  /*2280*/  SHF.L.U64.HI R15, R106, 0x3, R107 ;  /* 0x000000036a0f7819 */ /* 0x001fe2000001026b */
[----:B------:R-:W-:Y:S06]  /*2290*/  @!P3 BRA `(.L_x_34) ;  /* 0x000000000004b947 */ /* 0x000fec0003800000 */
[----:B------:R0:W5:Y:S02]  /*22a0*/  LDG.E.LTC128B.U16 R3, desc[UR52][R4.64+0x2] ;  /* 0x0000023404037981 */ /* 0x000164000c1e1520 */
.L_x_34:
[----:B------:R-:W-:Y:S05]  /*22b0*/  BSYNC B1 ;  /* 0x0000000000017941 */ /* 0x000fea0003800000 */
.L_x_33:
[----:B-----5:R-:W-:Y:S01]  /*22c0*/  IMAD.U32 R18, R3, 0x10000, RZ ;  /* 0x0001000003127824 */ /* 0x020fe200078e00ff */
[----:B------:R-:W-:Y:S01]  /*22d0*/  ISETP.GT.AND P2, PT, R0, 0x8, P2 ;  /* 0x000000080000780c */ /* 0x000fe20001744270 */
[----:B------:R-:W-:-:S04]  /*22e0*/  IMAD.WIDE.U32 R14, R100, R106, R14 ;  /* 0x0000006a640e7225 */ /* 0x000fc800078e000e */
[----:B------:R-:W-:Y:S01]  /*22f0*/  FMUL R18, R18, R23 ;  /* 0x0000001712127220 */ /* 0x000fe20000400000 */
[----:B------:R-:W-:Y:S01]  /*2300*/  IMAD.IADD R103, R103, 0x1, R15 ;  /* 0x0000000167677824 */ /* 0x000fe200078e020f */
[----:B------:R-:W-:Y:S02]  /*2310*/  IADD3 R15, P1, R12, R14, RZ ;  /* 0x0000000e0c0f7210 */ /* 0x000fe40007f3e0ff */
[----:B------:R-:W-:-:S03]  /*2320*/  FFMA R18, R25, R22, R18 ;  /* 0x0000001619127223 */ /* 0x000fc60000000012 */
[----:B------:R-:W-:Y:S01]  /*2330*/  IMAD.X R24, R103, 0x1, R13, P1 ;  /* 0x0000000167187824 */ /* 0x000fe200008e060d */
[C---:B------:R-:W-:Y:S02]  /*2340*/  LEA R12, P1, R15.reuse, R108, 0x1 ;  /* 0x0000006c0f0c7211 */ /* 0x040fe400078208ff */
[----:B------:R-:W-:Y:S02]  /*2350*/  F2FP.BF16.F32.PACK_AB R18, RZ, R18 ;  /* 0x00000012ff12723e */ /* 0x000fe400000010ff */
[----:B------:R-:W-:Y:S02]  /*2360*/  LEA.HI.X R13, R15, R109, R24, 0x1, P1 ;  /* 0x0000006d0f0d7211 */ /* 0x000fe400008f0c18 */
[----:B------:R-:W-:Y:S02]  /*2370*/  PRMT R15, R18, 0x7610, R15 ;  /* 0x00007610120f7816 */ /* 0x000fe4000000000f */
[----:B------:R-:W-:-:S03]  /*2380*/  PRMT R18, R3, 0x7610, R18 ;  /* 0x0000761003127816 */ /* 0x000fc60000000012 */
[----:B------:R1:W-:Y:S04]  /*2390*/  @P3 STG.E.U16 desc[UR52][R8.64+0x2], R15 ;  /* 0x0000020f08003986 */ /* 0x0003e8000c101534 */
[----:B------:R-:W2:Y:S01]  /*23a0*/  @P2 LDG.E.LTC128B.U16 R18, desc[UR52][R12.64] ;  /* 0x000000340c122981 */ /* 0x000ea2000c1e1520 */
[----:B------:R-:W-:Y:S01]  /*23b0*/  IADD3 R14, P1, P3, R10, R14, R20 ;  /* 0x0000000e0a0e7210 */ /* 0x000fe20007b3e014 */
[----:B------:R-:W-:Y:S01]  /*23c0*/  BSSY B1, `(.L_x_35) ;  /* 0x0000011000017945 */ /* 0x000fe20003800000 */
[----:B------:R-:W-:Y:S02]  /*23d0*/  ISETP.GT.AND P0, PT, R0, 0x8, P0 ;  /* 0x000000080000780c */ /* 0x000fe40000704270 */
[----:B-1----:R-:W-:Y:S02]  /*23e0*/  IADD3.X R15, R11, R103, R21, P1, P3 ;  /* 0x000000670b0f7210 */ /* 0x002fe40000fe6415 */
[----:B------:R-:W-:Y:S01]  /*23f0*/  SHF.L.U64.HI R11, R6, 0x4, R7 ;  /* 0x00000004060b7819 */ /* 0x000fe20000010207 */
[----:B------:R-:W-:-:S04]  /*2400*/  IMAD.WIDE.U32 R14, R19, R104, R14 ;  /* 0x00000068130e7225 */ /* 0x000fc800078e000e */
[----:B------:R-:W-:Y:S02]  /*2410*/  IMAD.IADD R7, R99, 0x1, R15 ;  /* 0x0000000163077824 */ /* 0x000fe400078e020f */
[----:B--2---:R-:W-:-:S04]  /*2420*/  IMAD.U32 R10, R18, 0x10000, RZ ;  /* 0x00010000120a7824 */ /* 0x004fc800078e00ff */
[----:B------:R-:W-:Y:S01]  /*2430*/  FMUL R3, R10, R23 ;  /* 0x000000170a037220 */ /* 0x000fe20000400000 */
[----:B------:R-:W-:Y:S02]  /*2440*/  LEA R10, P1, R6, R8, 0x4 ;  /* 0x00000008060a7211 */ /* 0x000fe400078220ff */
[----:B------:R-:W-:Y:S01]  /*2450*/  LEA R6, P3, R14, R108, 0x1 ;  /* 0x0000006c0e067211 */ /* 0x000fe200078608ff */
[----:B------:R-:W-:Y:S02]  /*2460*/  FFMA R3, R26, R22, R3 ;  /* 0x000000161a037223 */ /* 0x000fe40000000003 */
[----:B------:R-:W-:Y:S01]  /*2470*/  IMAD.X R11, R11, 0x1, R9, P1 ;  /* 0x000000010b0b7824 */ /* 0x000fe200008e0609 */
[----:B------:R-:W-:Y:S02]  /*2480*/  LEA.HI.X R7, R14, R109, R7, 0x1, P3 ;  /* 0x0000006d0e077211 */ /* 0x000fe400018f0c07 */
[----:B------:R-:W-:-:S05]  /*2490*/  F2FP.BF16.F32.PACK_AB R3, RZ, R3 ;  /* 0x00000003ff03723e */ /* 0x000fca00000010ff */
[----:B------:R1:W-:Y:S01]  /*24a0*/  @P2 STG.E.U16 desc[UR52][R10.64], R3 ;  /* 0x000000030a002986 */ /* 0x0003e2000c101534 */
[----:B------:R-:W-:Y:S05]  /*24b0*/  @!P0 BRA `(.L_x_36) ;  /* 0x0000000000048947 */ /* 0x000fea0003800000 */
[----:B------:R2:W5:Y:S02]  /*24c0*/  LDG.E.LTC128B.U16 R18, desc[UR52][R6.64+0x2] ;  /* 0x0000023406127981 */ /* 0x000564000c1e1520 */
.L_x_36:
[----:B------:R-:W-:Y:S05]  /*24d0*/  BSYNC B1 ;  /* 0x0000000000017941 */ /* 0x000fea0003800000 */
.L_x_35:
[----:B-----5:R-:W-:Y:S01]  /*24e0*/  IMAD.U32 R12, R18, 0x10000, RZ ;  /* 0x00010000120c7824 */ /* 0x020fe200078e00ff */
[----:B------:R-:W-:Y:S01]  /*24f0*/  ISETP.GT.AND P1, PT, R2, 0x8, PT ;  /* 0x000000080200780c */ /* 0x000fe20003f24270 */
[----:B------:R-:W-:Y:S02]  /*2500*/  BSSY B1, `(.L_x_37) ;  /* 0x0000008000017945 */ /* 0x000fe40003800000 */
[----:B------:R-:W-:Y:S01]  /*2510*/  FMUL R12, R12, R23 ;  /* 0x000000170c0c7220 */ /* 0x000fe20000400000 */
[----:B------:R-:W-:-:S03]  /*2520*/  ISETP.GT.AND P2, PT, R0, RZ, P1 ;  /* 0x000000ff0000720c */ /* 0x000fc60000f44270 */
[----:B------:R-:W-:-:S05]  /*2530*/  FFMA R12, R27, R22, R12 ;  /* 0x000000161b0c7223 */ /* 0x000fca000000000c */
[----:B------:R-:W-:-:S05]  /*2540*/  F2FP.BF16.F32.PACK_AB R12, RZ, R12 ;  /* 0x0000000cff0c723e */ /* 0x000fca00000010ff */
[----:B------:R3:W-:Y:S01]  /*2550*/  @P0 STG.E.U16 desc[UR52][R10.64+0x2], R12 ;  /* 0x0000020c0a000986 */ /* 0x0007e2000c101534 */
[----:B------:R-:W-:Y:S05]  /*2560*/  @!P2 BRA `(.L_x_38) ;  /* 0x000000000004a947 */ /* 0x000fea0003800000 */
[----:B------:R4:W5:Y:S02]  /*2570*/  LDG.E.LTC128B.U16 R18, desc[UR52][R4.64+0x10] ;  /* 0x0000103404127981 */ /* 0x000964000c1e1520 */
.L_x_38:
[----:B------:R-:W-:Y:S05]  /*2580*/  BSYNC B1 ;  /* 0x0000000000017941 */ /* 0x000fea0003800000 */
.L_x_37:
[----:B---3-5:R-:W-:Y:S01]  /*2590*/  IMAD.U32 R12, R18, 0x10000, RZ ;  /* 0x00010000120c7824 */ /* 0x028fe200078e00ff */
[----:B------:R-:W-:Y:S01]  /*25a0*/  ISETP.GT.AND P0, PT, R2, 0x9, PT ;  /* 0x000000090200780c */ /* 0x000fe20003f04270 */
[----:B------:R-:W-:Y:S02]  /*25b0*/  BSSY B1, `(.L_x_39) ;  /* 0x0000008000017945 */ /* 0x000fe40003800000 */
[----:B-1----:R-:W-:Y:S01]  /*25c0*/  FMUL R3, R12, R23 ;  /* 0x000000170c037220 */ /* 0x002fe20000400000 */
[----:B------:R-:W-:-:S03]  /*25d0*/  ISETP.GT.AND P3, PT, R0, RZ, P0 ;  /* 0x000000ff0000720c */ /* 0x000fc60000764270 */
[----:B------:R-:W-:-:S05]  /*25e0*/  FFMA R3, R28, R22, R3 ;  /* 0x000000161c037223 */ /* 0x000fca0000000003 */
[----:B------:R-:W-:-:S05]  /*25f0*/  F2FP.BF16.F32.PACK_AB R3, RZ, R3 ;  /* 0x00000003ff03723e */ /* 0x000fca00000010ff */
[----:B------:R1:W-:Y:S01]  /*2600*/  @P2 STG.E.U16 desc[UR52][R8.64+0x10], R3 ;  /* 0x0000100308002986 */ /* 0x0003e2000c101534 */
[----:B------:R-:W-:Y:S05]  /*2610*/  @!P3 BRA `(.L_x_40) ;  /* 0x000000000004b947 */ /* 0x000fea0003800000 */
[----:B------:R3:W5:Y:S02]  /*2620*/  LDG.E.LTC128B.U16 R18, desc[UR52][R4.64+0x12] ;  /* 0x0000123404127981 */ /* 0x000764000c1e1520 */
.L_x_40:
[----:B------:R-:W-:Y:S05]  /*2630*/  BSYNC B1 ;  /* 0x0000000000017941 */ /* 0x000fea0003800000 */
.L_x_39:
[----:B-----5:R-:W-:Y:S01]  /*2640*/  IMAD.U32 R12, R18, 0x10000, RZ ;  /* 0x00010000120c7824 */ /* 0x020fe200078e00ff */
[----:B------:R-:W-:Y:S01]  /*2650*/  ISETP.GT.AND P1, PT, R0, 0x8, P1 ;  /* 0x000000080000780c */ /* 0x000fe20000f24270 */
[----:B------:R-:W-:Y:S02]  /*2660*/  BSSY B1, `(.L_x_41) ;  /* 0x0000007000017945 */ /* 0x000fe40003800000 */
[----:B------:R-:W-:-:S04]  /*2670*/  FMUL R12, R12, R23 ;  /* 0x000000170c0c7220 */ /* 0x000fc80000400000 */
[----:B------:R-:W-:-:S05]  /*2680*/  FFMA R12, R29, R22, R12 ;  /* 0x000000161d0c7223 */ /* 0x000fca000000000c */
[----:B------:R-:W-:-:S05]  /*2690*/  F2FP.BF16.F32.PACK_AB R12, RZ, R12 ;  /* 0x0000000cff0c723e */ /* 0x000fca00000010ff */
[----:B------:R0:W-:Y:S01]  /*26a0*/  @P3 STG.E.U16 desc[UR52][R8.64+0x12], R12 ;  /* 0x0000120c08003986 */ /* 0x0001e2000c101534 */
[----:B------:R-:W-:Y:S05]  /*26b0*/  @!P1 BRA `(.L_x_42) ;  /* 0x0000000000049947 */ /* 0x000fea0003800000 */
[----:B------:R0:W5:Y:S02]  /*26c0*/  LDG.E.LTC128B.U16 R18, desc[UR52][R6.64+0x10] ;  /* 0x0000103406127981 */ /* 0x000164000c1e1520 */
.L_x_42:
[----:B------:R-:W-:Y:S05]  /*26d0*/  BSYNC B1 ;  /* 0x0000000000017941 */ /* 0x000fea0003800000 */
.L_x_41:
[----:B0----5:R-:W-:Y:S01]  /*26e0*/  IMAD.U32 R12, R18, 0x10000, RZ ;  /* 0x00010000120c7824 */ /* 0x021fe200078e00ff */
[----:B------:R-:W-:Y:S01]  /*26f0*/  ISETP.GT.AND P0, PT, R0, 0x8, P0 ;  /* 0x000000080000780c */ /* 0x000fe20000704270 */
[----:B------:R-:W-:Y:S02]  /*2700*/  BSSY B1, `(.L_x_43) ;  /* 0x0000007000017945 */ /* 0x000fe40003800000 */
[----:B-1----:R-:W-:-:S04]  /*2710*/  FMUL R3, R12, R23 ;  /* 0x000000170c037220 */ /* 0x002fc80000400000 */
[----:B------:R-:W-:-:S05]  /*2720*/  FFMA R3, R30, R22, R3 ;  /* 0x000000161e037223 */ /* 0x000fca0000000003 */
[----:B------:R-:W-:-:S05]  /*2730*/  F2FP.BF16.F32.PACK_AB R3, RZ, R3 ;  /* 0x00000003ff03723e */ /* 0x000fca00000010ff */
[----:B------:R0:W-:Y:S01]  /*2740*/  @P1 STG.E.U16 desc[UR52][R10.64+0x10], R3 ;  /* 0x000010030a001986 */ /* 0x0001e2000c101534 */
[----:B------:R-:W-:Y:S05]  /*2750*/  @!P0 BRA `(.L_x_44) ;  /* 0x0000000000048947 */ /* 0x000fea0003800000 */
[----:B------:R1:W5:Y:S02]  /*2760*/  LDG.E.LTC128B.U16 R18, desc[UR52][R6.64+0x12] ;  /* 0x0000123406127981 */ /* 0x000364000c1e1520 */
.L_x_44:
[----:B------:R-:W-:Y:S05]  /*2770*/  BSYNC B1 ;  /* 0x0000000000017941 */ /* 0x000fea0003800000 */
.L_x_43:
        /* <DEDUP_REMOVED lines=10> */
.L_x_46:
[----:B------:R-:W-:Y:S05]  /*2820*/  BSYNC B1 ;  /* 0x0000000000017941 */ /* 0x000fea0003800000 */
.L_x_45:
[----:B0----5:R-:W-:Y:S01]  /*2830*/  IMAD.U32 R12, R18, 0x10000, RZ ;  /* 0x00010000120c7824 */ /* 0x021fe200078e00ff */
        /* <DEDUP_REMOVED lines=9> */
.L_x_48:
[----:B------:R-:W-:Y:S05]  /*28d0*/  BSYNC B1 ;  /* 0x0000000000017941 */ /* 0x000fea0003800000 */
.L_x_47:
        /* <DEDUP_REMOVED lines=9> */
.L_x_50:
[----:B------:R-:W-:Y:S05]  /*2970*/  BSYNC B1 ;  /* 0x0000000000017941 */ /* 0x000fea0003800000 */
.L_x_49:
[----:B0----5:R-:W-:Y:S01]  /*2980*/  IMAD.U32 R12, R18, 0x10000, RZ ;  /* 0x00010000120c7824 */ /* 0x021fe200078e00ff */
        /* <DEDUP_REMOVED lines=8> */
.L_x_52:
[----:B------:R-:W-:Y:S05]  /*2a10*/  BSYNC B1 ;  /* 0x0000000000017941 */ /* 0x000fea0003800000 */
.L_x_51:
        /* <DEDUP_REMOVED lines=10> */
.L_x_54:
[----:B------:R-:W-:Y:S05]  /*2ac0*/  BSYNC B1 ;  /* 0x0000000000017941 */ /* 0x000fea0003800000 */
.L_x_53:
        /* <DEDUP_REMOVED lines=10> */
.L_x_56:
[----:B------:R-:W-:Y:S05]  /*2b70*/  BSYNC B1 ;  /* 0x0000000000017941 */ /* 0x000fea0003800000 */
.L_x_55:
        /* <DEDUP_REMOVED lines=9> */
.L_x_58:
[----:B------:R-:W-:Y:S05]  /*2c10*/  BSYNC B1 ;  /* 0x0000000000017941 */ /* 0x000fea0003800000 */
.L_x_57:
        /* <DEDUP_REMOVED lines=9> */
.L_x_60:
[----:B------:R-:W-:Y:S05]  /*2cb0*/  BSYNC B1 ;  /* 0x0000000000017941 */ /* 0x000fea0003800000 */
.L_x_59:
        /* <DEDUP_REMOVED lines=10> */
.L_x_62:
[----:B------:R-:W-:Y:S05]  /*2d60*/  BSYNC B1 ;  /* 0x0000000000017941 */ /* 0x000fea0003800000 */
.L_x_61:
        /* <DEDUP_REMOVED lines=10> */
.L_x_64:
[----:B------:R-:W-:Y:S05]  /*2e10*/  BSYNC B1 ;  /* 0x0000000000017941 */ /* 0x000fea0003800000 */
.L_x_63:
        /* <DEDUP_REMOVED lines=9> */
.L_x_66:
[----:B------:R-:W-:Y:S05]  /*2eb0*/  BSYNC B1 ;  /* 0x0000000000017941 */ /* 0x000fea0003800000 */
.L_x_65:
        /* <DEDUP_REMOVED lines=9> */
.L_x_68:
[----:B------:R-:W-:Y:S05]  /*2f50*/  BSYNC B1 ;  /* 0x0000000000017941 */ /* 0x000fea0003800000 */
.L_x_67:
        /* <DEDUP_REMOVED lines=10> */
.L_x_70:
[----:B------:R-:W-:Y:S05]  /*3000*/  BSYNC B1 ;  /* 0x0000000000017941 */ /* 0x000fea0003800000 */
.L_x_69:
        /* <DEDUP_REMOVED lines=10> */
.L_x_72:
[----:B------:R-:W-:Y:S05]  /*30b0*/  BSYNC B1 ;  /* 0x0000000000017941 */ /* 0x000fea0003800000 */
.L_x_71:
        /* <DEDUP_REMOVED lines=9> */
.L_x_74:
[----:B------:R-:W-:Y:S05]  /*3150*/  BSYNC B1 ;  /* 0x0000000000017941 */ /* 0x000fea0003800000 */
.L_x_73:
        /* <DEDUP_REMOVED lines=9> */
.L_x_76:
[----:B------:R-:W-:Y:S05]  /*31f0*/  BSYNC B1 ;  /* 0x0000000000017941 */ /* 0x000fea0003800000 */
.L_x_75:
        /* <DEDUP_REMOVED lines=10> */
.L_x_78:
[----:B------:R-:W-:Y:S05]  /*32a0*/  BSYNC B1 ;  /* 0x0000000000017941 */ /* 0x000fea0003800000 */
.L_x_77:
        /* <DEDUP_REMOVED lines=10> */
.L_x_80:
[----:B------:R-:W-:Y:S05]  /*3350*/  BSYNC B1 ;  /* 0x0000000000017941 */ /* 0x000fea0003800000 */
.L_x_79:
        /* <DEDUP_REMOVED lines=9> */
.L_x_82:
[----:B------:R-:W-:Y:S05]  /*33f0*/  BSYNC B1 ;  /* 0x0000000000017941 */ /* 0x000fea0003800000 */
.L_x_81:
        /* <DEDUP_REMOVED lines=9> */
.L_x_84:
[----:B------:R-:W-:Y:S05]  /*3490*/  BSYNC B1 ;  /* 0x0000000000017941 */ /* 0x000fea0003800000 */
.L_x_83:
        /* <DEDUP_REMOVED lines=10> */
.L_x_86:
[----:B------:R-:W-:Y:S05]  /*3540*/  BSYNC B1 ;  /* 0x0000000000017941 */ /* 0x000fea0003800000 */
.L_x_85:
        /* <DEDUP_REMOVED lines=10> */
.L_x_88:
[----:B------:R-:W-:Y:S05]  /*35f0*/  BSYNC B1 ;  /* 0x0000000000017941 */ /* 0x000fea0003800000 */
.L_x_87:
        /* <DEDUP_REMOVED lines=9> */
.L_x_90:
[----:B------:R-:W-:Y:S05]  /*3690*/  BSYNC B1 ;  /* 0x0000000000017941 */ /* 0x000fea0003800000 */
.L_x_89:
        /* <DEDUP_REMOVED lines=9> */
.L_x_92:
[----:B------:R-:W-:Y:S05]  /*3730*/  BSYNC B1 ;  /* 0x0000000000017941 */ /* 0x000fea0003800000 */
.L_x_91:
        /* <DEDUP_REMOVED lines=10> */
.L_x_94:
[----:B------:R-:W-:Y:S05]  /*37e0*/  BSYNC B1 ;  /* 0x0000000000017941 */ /* 0x000fea0003800000 */
.L_x_93:
        /* <DEDUP_REMOVED lines=10> */
.L_x_96:
[----:B------:R-:W-:Y:S05]  /*3890*/  BSYNC B1 ;  /* 0x0000000000017941 */ /* 0x000fea0003800000 */
.L_x_95:
        /* <DEDUP_REMOVED lines=9> */
.L_x_98:
[----:B------:R-:W-:Y:S05]  /*3930*/  BSYNC B1 ;  /* 0x0000000000017941 */ /* 0x000fea0003800000 */
.L_x_97:
        /* <DEDUP_REMOVED lines=9> */
.L_x_100:
[----:B------:R-:W-:Y:S05]  /*39d0*/  BSYNC B1 ;  /* 0x0000000000017941 */ /* 0x000fea0003800000 */
.L_x_99:
        /* <DEDUP_REMOVED lines=10> */
.L_x_102:
[----:B------:R-:W-:Y:S05]  /*3a80*/  BSYNC B1 ;  /* 0x0000000000017941 */ /* 0x000fea0003800000 */
.L_x_101:
        /* <DEDUP_REMOVED lines=10> */
.L_x_104:
[----:B------:R-:W-:Y:S05]  /*3b30*/  BSYNC B1 ;  /* 0x0000000000017941 */ /* 0x000fea0003800000 */
.L_x_103:
        /* <DEDUP_REMOVED lines=9> */
.L_x_106:
[----:B------:R-:W-:Y:S05]  /*3bd0*/  BSYNC B1 ;  /* 0x0000000000017941 */ /* 0x000fea0003800000 */
.L_x_105:
        /* <DEDUP_REMOVED lines=9> */
.L_x_108:
[----:B------:R-:W-:Y:S05]  /*3c70*/  BSYNC B1 ;  /* 0x0000000000017941 */ /* 0x000fea0003800000 */
.L_x_107:
        /* <DEDUP_REMOVED lines=10> */
.L_x_110:
[----:B------:R-:W-:Y:S05]  /*3d20*/  BSYNC B1 ;  /* 0x0000000000017941 */ /* 0x000fea0003800000 */
.L_x_109:
        /* <DEDUP_REMOVED lines=10> */
.L_x_112:
[----:B------:R-:W-:Y:S05]  /*3dd0*/  BSYNC B1 ;  /* 0x0000000000017941 */ /* 0x000fea0003800000 */
.L_x_111:
        /* <DEDUP_REMOVED lines=9> */
.L_x_114:
[----:B------:R-:W-:Y:S05]  /*3e70*/  BSYNC B1 ;  /* 0x0000000000017941 */ /* 0x000fea0003800000 */
.L_x_113:
        /* <DEDUP_REMOVED lines=9> */
.L_x_116:
[----:B------:R-:W-:Y:S05]  /*3f10*/  BSYNC B1 ;  /* 0x0000000000017941 */ /* 0x000fea0003800000 */
.L_x_115:
        /* <DEDUP_REMOVED lines=10> */
.L_x_118:
[----:B------:R-:W-:Y:S05]  /*3fc0*/  BSYNC B1 ;  /* 0x0000000000017941 */ /* 0x000fea0003800000 */
.L_x_117:
        /* <DEDUP_REMOVED lines=10> */
.L_x_120:
[----:B------:R-:W-:Y:S05]  /*4070*/  BSYNC B1 ;  /* 0x0000000000017941 */ /* 0x000fea0003800000 */
.L_x_119:
        /* <DEDUP_REMOVED lines=9> */
.L_x_122:
[----:B------:R-:W-:Y:S05]  /*4110*/  BSYNC B1 ;  /* 0x0000000000017941 */ /* 0x000fea0003800000 */
.L_x_121:
        /* <DEDUP_REMOVED lines=9> */
.L_x_124:
[----:B------:R-:W-:Y:S05]  /*41b0*/  BSYNC B1 ;  /* 0x0000000000017941 */ /* 0x000fea0003800000 */
.L_x_123:
        /* <DEDUP_REMOVED lines=10> */
.L_x_126:
[----:B------:R-:W-:Y:S05]  /*4260*/  BSYNC B1 ;  /* 0x0000000000017941 */ /* 0x000fea0003800000 */
.L_x_125:
        /* <DEDUP_REMOVED lines=10> */
.L_x_128:
[----:B------:R-:W-:Y:S05]  /*4310*/  BSYNC B1 ;  /* 0x0000000000017941 */ /* 0x000fea0003800000 */
.L_x_127:
        /* <DEDUP_REMOVED lines=9> */
.L_x_130:
[----:B------:R-:W-:Y:S05]  /*43b0*/  BSYNC B1 ;  /* 0x0000000000017941 */ /* 0x000fea0003800000 */
.L_x_129:
        /* <DEDUP_REMOVED lines=9> */
.L_x_132:
[----:B------:R-:W-:Y:S05]  /*4450*/  BSYNC B1 ;  /* 0x0000000000017941 */ /* 0x000fea0003800000 */
.L_x_131:
        /* <DEDUP_REMOVED lines=10> */
.L_x_134:
[----:B------:R-:W-:Y:S05]  /*4500*/  BSYNC B1 ;  /* 0x0000000000017941 */ /* 0x000fea0003800000 */
.L_x_133:
        /* <DEDUP_REMOVED lines=10> */
.L_x_136:
[----:B------:R-:W-:Y:S05]  /*45b0*/  BSYNC B1 ;  /* 0x0000000000017941 */ /* 0x000fea0003800000 */
.L_x_135:
        /* <DEDUP_REMOVED lines=9> */
.L_x_138:
[----:B------:R-:W-:Y:S05]  /*4650*/  BSYNC B1 ;  /* 0x0000000000017941 */ /* 0x000fea0003800000 */
.L_x_137:
        /* <DEDUP_REMOVED lines=9> */
.L_x_140:
[----:B------:R-:W-:Y:S05]  /*46f0*/  BSYNC B1 ;  /* 0x0000000000017941 */ /* 0x000fea0003800000 */
.L_x_139:
        /* <DEDUP_REMOVED lines=10> */
.L_x_142:
[----:B------:R-:W-:Y:S05]  /*47a0*/  BSYNC B1 ;  /* 0x0000000000017941 */ /* 0x000fea0003800000 */
.L_x_141:
        /* <DEDUP_REMOVED lines=10> */
.L_x_144:
[----:B------:R-:W-:Y:S05]  /*4850*/  BSYNC B1 ;  /* 0x0000000000017941 */ /* 0x000fea0003800000 */
.L_x_143:
        /* <DEDUP_REMOVED lines=9> */
.L_x_146:
[----:B------:R-:W-:Y:S05]  /*48f0*/  BSYNC B1 ;  /* 0x0000000000017941 */ /* 0x000fea0003800000 */
.L_x_145:
        /* <DEDUP_REMOVED lines=9> */
.L_x_148:
[----:B------:R-:W-:Y:S05]  /*4990*/  BSYNC B1 ;  /* 0x0000000000017941 */ /* 0x000fea0003800000 */
.L_x_147:
        /* <DEDUP_REMOVED lines=10> */
.L_x_150:
[----:B------:R-:W-:Y:S05]  /*4a40*/  BSYNC B1 ;  /* 0x0000000000017941 */ /* 0x000fea0003800000 */
.L_x_149:
[----:B0----5:R-:W-:Y:S01]  /*4a50*/  IMAD.U32 R12, R18, 0x10000, RZ ;  /* 0x00010000120c7824 */ /* 0x021fe200078e00ff */
[----:B------:R-:W-:Y:S01]  /*4a60*/  ISETP.GT.AND P0, PT, R2, 0x79, PT ;  /* 0x000000790200780c */ /* 0x000fe20003f04270 */
[----:B------:R-:W-:Y:S01]  /*4a70*/  @P2 IMAD.MOV.U32 R2, RZ, RZ, R8 ;  /* 0x000000ffff022224 */ /* 0x000fe200078e0008 */
[----:B------:R-:W-:Y:S01]  /*4a80*/  BSSY B1, `(.L_x_151) ;  /* 0x000000a000017945 */ /* 0x000fe20003800000 */
[----:B------:R-:W-:Y:S01]  /*4a90*/  FMUL R3, R12, R23 ;  /* 0x000000170c037220 */ /* 0x000fe20000400000 */
[----:B------:R-:W-:-:S03]  /*4aa0*/  ISETP.GT.AND P3, PT, R0, RZ, P0 ;  /* 0x000000ff0000720c */ /* 0x000fc60000764270 */
[----:B------:R-:W-:-:S05]  /*4ab0*/  FFMA R3, R84, R22, R3 ;  /* 0x0000001654037223 */ /* 0x000fca0000000003 */
[----:B------:R-:W-:-:S04]  /*4ac0*/  F2FP.BF16.F32.PACK_AB R3, RZ, R3 ;  /* 0x00000003ff03723e */ /* 0x000fc800000010ff */
[----:B------:R-:W-:Y:S01]  /*4ad0*/  PRMT R12, R3, 0x7610, R12 ;  /* 0x00007610030c7816 */ /* 0x000fe2000000000c */
[----:B------:R-:W-:-:S05]  /*4ae0*/  @P2 IMAD.MOV.U32 R3, RZ, RZ, R9 ;  /* 0x000000ffff032224 */ /* 0x000fca00078e0009 */
[----:B------:R0:W-:Y:S01]  /*4af0*/  @P2 STG.E.U16 desc[UR52][R2.64+0xf0], R12 ;  /* 0x0000f00c02002986 */ /* 0x0001e2000c101534 */
[----:B------:R-:W-:Y:S05]  /*4b00*/  @!P3 BRA `(.L_x_152) ;  /* 0x000000000004b947 */ /* 0x000fea0003800000 */
[----:B------:R0:W5:Y:S02]  /*4b10*/  LDG.E.LTC128B.U16 R18, desc[UR52][R4.64+0xf2] ;  /* 0x0000f23404127981 */ /* 0x000164000c1e1520 */
.L_x_152:
[----:B------:R-:W-:Y:S05]  /*4b20*/  BSYNC B1 ;  /* 0x0000000000017941 */ /* 0x000fea0003800000 */
.L_x_151:
        /* <DEDUP_REMOVED lines=9> */
.L_x_154:
[----:B------:R-:W-:Y:S05]  /*4bc0*/  BSYNC B1 ;  /* 0x0000000000017941 */ /* 0x000fea0003800000 */
.L_x_153:
[----:B0----5:R-:W-:Y:S01]  /*4bd0*/  IMAD.U32 R2, R18, 0x10000, RZ ;  /* 0x0001000012027824 */ /* 0x021fe200078e00ff */
[----:B------:R-:W-:Y:S01]  /*4be0*/  ISETP.GT.AND P0, PT, R0, 0x8, P0 ;  /* 0x000000080000780c */ /* 0x000fe20000704270 */
[----:B------:R-:W-:Y:S02]  /*4bf0*/  BSSY B1, `(.L_x_155) ;  /* 0x000000a000017945 */ /* 0x000fe40003800000 */
[----:B------:R-:W-:Y:S01]  /*4c00*/  FMUL R3, R2, R23 ;  /* 0x0000001702037220 */ /* 0x000fe20000400000 */
[----:B------:R-:W-:-:S03]  /*4c10*/  @P1 IMAD.MOV.U32 R2, RZ, RZ, R10 ;  /* 0x000000ffff021224 */ /* 0x000fc600078e000a */
[----:B------:R-:W-:-:S05]  /*4c20*/  FFMA R3, R86, R22, R3 ;  /* 0x0000001656037223 */ /* 0x000fca0000000003 */
[----:B------:R-:W-:-:S04]  /*4c30*/  F2FP.BF16.F32.PACK_AB R3, RZ, R3 ;  /* 0x00000003ff03723e */ /* 0x000fc800000010ff */
[----:B---34-:R-:W-:Y:S01]  /*4c40*/  PRMT R4, R3, 0x7610, R4 ;  /* 0x0000761003047816 */ /* 0x018fe20000000004 */
[----:B------:R-:W-:-:S05]  /*4c50*/  @P1 IMAD.MOV.U32 R3, RZ, RZ, R11 ;  /* 0x000000ffff031224 */ /* 0x000fca00078e000b */
[----:B------:R0:W-:Y:S01]  /*4c60*/  @P1 STG.E.U16 desc[UR52][R2.64+0xf0], R4 ;  /* 0x0000f00402001986 */ /* 0x0001e2000c101534 */
[----:B------:R-:W-:Y:S05]  /*4c70*/  @!P0 BRA `(.L_x_156) ;  /* 0x0000000000048947 */ /* 0x000fea0003800000 */
[----:B------:R3:W5:Y:S02]  /*4c80*/  LDG.E.LTC128B.U16 R18, desc[UR52][R6.64+0xf2] ;  /* 0x0000f23406127981 */ /* 0x000764000c1e1520 */
.L_x_156:
[----:B------:R-:W-:Y:S05]  /*4c90*/  BSYNC B1 ;  /* 0x0000000000017941 */ /* 0x000fea0003800000 */
.L_x_155:
[----:B------:R-:W-:Y:S05]  /*4ca0*/  @!P0 BRA `(.L_x_157) ;  /* 0x0000001000f08947 */ /* 0x000fea0003800000 */
[----:B-----5:R-:W-:-:S04]  /*4cb0*/  IMAD.U32 R18, R18, 0x10000, RZ ;  /* 0x0001000012127824 */ /* 0x020fc800078e00ff */
[----:B------:R-:W-:-:S04]  /*4cc0*/  FMUL R18, R18, R23 ;  /* 0x0000001712127220 */ /* 0x000fc80000400000 */
[----:B------:R-:W-:-:S05]  /*4cd0*/  FFMA R18, R87, R22, R18 ;  /* 0x0000001657127223 */ /* 0x000fca0000000012 */
[----:B------:R-:W-:-:S05]  /*4ce0*/  F2FP.BF16.F32.PACK_AB R18, RZ, R18 ;  /* 0x00000012ff12723e */ /* 0x000fca00000010ff */
[----:B------:R4:W-:Y:S01]  /*4cf0*/  STG.E.U16 desc[UR52][R10.64+0xf2], R18 ;  /* 0x0000f2120a007986 */ /* 0x0009e2000c101534 */
[----:B------:R-:W-:Y:S05]  /*4d00*/  BRA `(.L_x_157) ;  /* 0x0000001000d87947 */ /* 0x000fea0003800000 */
.L_x_32:
[----:B------:R-:W-:Y:S01]  /*4d10*/  ISETP.GT.AND P0, PT, R2, 0x1, PT ;  /* 0x000000010200780c */ /* 0x000fe20003f04270 */
[----:B------:R-:W-:Y:S01]  /*4d20*/  ULDC.64 UR4, c[0x0][0x5c0] ;  /* 0x0001700000047ab9 */ /* 0x000fe20000000a00 */
[-C--:B------:R-:W-:Y:S01]  /*4d30*/  FMUL R24, R24, R22.reuse ;  /* 0x0000001618187220 */ /* 0x080fe20000400000 */
[-C--:B------:R-:W-:Y:S01]  /*4d40*/  FMUL R25, R25, R22.reuse ;  /* 0x0000001619197220 */ /* 0x080fe20000400000 */
[----:B------:R-:W-:Y:S01]  /*4d50*/  ISETP.GT.AND P3, PT, R0, RZ, P0 ;  /* 0x000000ff0000720c */ /* 0x000fe20000764270 */
[-C--:B------:R-:W-:Y:S01]  /*4d60*/  FMUL R26, R26, R22.reuse ;  /* 0x000000161a1a7220 */ /* 0x080fe20000400000 */
[----:B------:R-:W-:Y:S01]  /*4d70*/  LEA R4, P4, R102, UR4, 0x1 ;  /* 0x0000000466047c11 */ /* 0x000fe2000f8808ff */
[----:B------:R-:W-:Y:S01]  /*4d80*/  FMUL R27, R27, R22 ;  /* 0x000000161b1b7220 */ /* 0x000fe20000400000 */
[----:B------:R-:W-:Y:S01]  /*4d90*/  F2FP.BF16.F32.PACK_AB R24, RZ, R24 ;  /* 0x00000018ff18723e */ /* 0x000fe200000010ff */
[-C--:B------:R-:W-:Y:S01]  /*4da0*/  FMUL R28, R28, R22.reuse ;  /* 0x000000161c1c7220 */ /* 0x080fe20000400000 */
[----:B------:R-:W-:Y:S01]  /*4db0*/  LEA.HI.X R5, R102, UR5, R9, 0x1, P4 ;  /* 0x0000000566057c11 */ /* 0x000fe2000a0f0c09 */
[-C--:B------:R-:W-:Y:S01]  /*4dc0*/  FMUL R29, R29, R22.reuse ;  /* 0x000000161d1d7220 */ /* 0x080fe20000400000 */
[----:B------:R-:W-:Y:S01]  /*4dd0*/  F2FP.BF16.F32.PACK_AB R25, RZ, R25 ;  /* 0x00000019ff19723e */ /* 0x000fe200000010ff */
[----:B------:R-:W-:Y:S01]  /*4de0*/  FMUL R30, R30, R22 ;  /* 0x000000161e1e7220 */ /* 0x000fe20000400000 */
[C---:B------:R-:W-:Y:S01]  /*4df0*/  SHF.L.U64.HI R7, R6.reuse, 0x4, R7 ;  /* 0x0000000406077819 */ /* 0x040fe20000010207 */
[----:B------:R-:W-:Y:S01]  /*4e00*/  @P1 STG.E.U16 desc[UR52][R4.64], R24 ;  /* 0x0000001804001986 */ /* 0x000fe2000c101534 */
[----:B------:R-:W-:Y:S01]  /*4e10*/  LEA R6, P4, R6, R4, 0x4 ;  /* 0x0000000406067211 */ /* 0x000fe200078820ff */
[-C--:B------:R-:W-:Y:S01]  /*4e20*/  FMUL R31, R31, R22.reuse ;  /* 0x000000161f1f7220 */ /* 0x080fe20000400000 */
[----:B------:R-:W-:Y:S01]  /*4e30*/  ISETP.GT.AND P2, PT, R0, 0x8, P2 ;  /* 0x000000080000780c */ /* 0x000fe20001744270 */
[----:B------:R-:W-:Y:S01]  /*4e40*/  @P3 STG.E.U16 desc[UR52][R4.64+0x2], R25 ;  /* 0x0000021904003986 */ /* 0x000fe2000c101534 */
[----:B------:R-:W-:Y:S01]  /*4e50*/  ISETP.GT.AND P1, PT, R2, 0x8, PT ;  /* 0x000000080200780c */ /* 0x000fe20003f24270 */
[----:B------:R-:W-:Y:S01]  /*4e60*/  IMAD.X R7, R7, 0x1, R5, P4 ;  /* 0x0000000107077824 */ /* 0x000fe200020e0605 */
[----:B------:R-:W-:Y:S01]  /*4e70*/  ISETP.GT.AND P3, PT, R0, 0x8, P0 ;  /* 0x000000080000780c */ /* 0x000fe20000764270 */
[-C--:B------:R-:W-:Y:S01]  /*4e80*/  FMUL R32, R32, R22.reuse ;  /* 0x0000001620207220 */ /* 0x080fe20000400000 */
[----:B------:R-:W-:Y:S01]  /*4e90*/  ISETP.GT.AND P0, PT, R2, 0x9, PT ;  /* 0x000000090200780c */ /* 0x000fe20003f04270 */
[-C--:B------:R-:W-:Y:S01]  /*4ea0*/  FMUL R33, R33, R22.reuse ;  /* 0x0000001621217220 */ /* 0x080fe20000400000 */
[----:B------:R-:W-:Y:S01]  /*4eb0*/  ISETP.GT.AND P5, PT, R0, RZ, P1 ;  /* 0x000000ff0000720c */ /* 0x000fe20000fa4270 */
[-C--:B------:R-:W-:Y:S01]  /*4ec0*/  FMUL R34, R34, R22.reuse ;  /* 0x0000001622227220 */ /* 0x080fe20000400000 */
[----:B------:R-:W-:Y:S01]  /*4ed0*/  ISETP.GT.AND P4, PT, R0, RZ, P0 ;  /* 0x000000ff0000720c */ /* 0x000fe20000784270 */
[----:B------:R-:W-:Y:S01]  /*4ee0*/  FMUL R35, R35, R22 ;  /* 0x0000001623237220 */ /* 0x000fe20000400000 */
[----:B------:R-:W-:Y:S01]  /*4ef0*/  F2FP.BF16.F32.PACK_AB R26, RZ, R26 ;  /* 0x0000001aff1a723e */ /* 0x000fe200000010ff */
[-C--:B------:R-:W-:Y:S01]  /*4f00*/  FMUL R36, R36, R22.reuse ;  /* 0x0000001624247220 */ /* 0x080fe20000400000 */
[----:B------:R-:W-:Y:S01]  /*4f10*/  F2FP.BF16.F32.PACK_AB R27, RZ, R27 ;  /* 0x0000001bff1b723e */ /* 0x000fe200000010ff */
[----:B------:R-:W-:Y:S01]  /*4f20*/  FMUL R37, R37, R22 ;  /* 0x0000001625257220 */ /* 0x000fe20000400000 */
[----:B------:R-:W-:Y:S01]  /*4f30*/  F2FP.BF16.F32.PACK_AB R28, RZ, R28 ;  /* 0x0000001cff1c723e */ /* 0x000fe200000010ff */
[----:B------:R-:W-:Y:S01]  /*4f40*/  @P2 STG.E.U16 desc[UR52][R6.64], R26 ;  /* 0x0000001a06002986 */ /* 0x000fe2000c101534 */
[----:B------:R-:W-:Y:S01]  /*4f50*/  F2FP.BF16.F32.PACK_AB R29, RZ, R29 ;  /* 0x0000001dff1d723e */ /* 0x000fe200000010ff */
[-C--:B------:R-:W-:Y:S01]  /*4f60*/  FMUL R38, R38, R22.reuse ;  /* 0x0000001626267220 */ /* 0x080fe20000400000 */
[----:B------:R-:W-:Y:S01]  /*4f70*/  ISETP.GT.AND P1, PT, R0, 0x8, P1 ;  /* 0x000000080000780c */ /* 0x000fe20000f24270 */
[----:B------:R-:W-:Y:S01]  /*4f80*/  @P3 STG.E.U16 desc[UR52][R6.64+0x2], R27 ;  /* 0x0000021b06003986 */ /* 0x000fe2000c101534 */
[----:B------:R-:W-:Y:S01]  /*4f90*/  ISETP.GT.AND P3, PT, R2, 0x10, PT ;  /* 0x000000100200780c */ /* 0x000fe20003f64270 */
[-C--:B------:R-:W-:Y:S01]  /*4fa0*/  FMUL R39, R39, R22.reuse ;  /* 0x0000001627277220 */ /* 0x080fe20000400000 */
[----:B------:R-:W-:Y:S01]  /*4fb0*/  ISETP.GT.AND P2, PT, R0, 0x8, P0 ;  /* 0x000000080000780c */ /* 0x000fe20000744270 */
[----:B------:R-:W-:Y:S01]  /*4fc0*/  @P5 STG.E.U16 desc[UR52][R4.64+0x10], R28 ;  /* 0x0000101c04005986 */ /* 0x000fe2000c101534 */
[----:B------:R-:W-:Y:S01]  /*4fd0*/  ISETP.GT.AND P0, PT, R2, 0x11, PT ;  /* 0x000000110200780c */ /* 0x000fe20003f04270 */
[----:B------:R-:W-:Y:S01]  /*4fe0*/  FMUL R40, R40, R22 ;  /* 0x0000001628287220 */ /* 0x000fe20000400000 */
[----:B------:R-:W-:Y:S01]  /*4ff0*/  F2FP.BF16.F32.PACK_AB R30, RZ, R30 ;  /* 0x0000001eff1e723e */ /* 0x000fe200000010ff */
[----:B------:R-:W-:Y:S01]  /*5000*/  @P4 STG.E.U16 desc[UR52][R4.64+0x12], R29 ;  /* 0x0000121d04004986 */ /* 0x000fe2000c101534 */
[C---:B------:R-:W-:Y:S01]  /*5010*/  ISETP.GT.AND P4, PT, R0.reuse, RZ, P3 ;  /* 0x000000ff0000720c */ /* 0x040fe20001f84270 */
[-C--:B------:R-:W-:Y:S01]  /*5020*/  FMUL R41, R41, R22.reuse ;  /* 0x0000001629297220 */ /* 0x080fe20000400000 */
[----:B------:R-:W-:Y:S01]  /*5030*/  ISETP.GT.AND P5, PT, R0, RZ, P0 ;  /* 0x000000ff0000720c */ /* 0x000fe200007a4270 */
[----:B------:R-:W-:Y:S01]  /*5040*/  @P1 STG.E.U16 desc[UR52][R6.64+0x10], R30 ;  /* 0x0000101e06001986 */ /* 0x000fe2000c101534 */
[----:B------:R-:W-:Y:S01]  /*5050*/  F2FP.BF16.F32.PACK_AB R31, RZ, R31 ;  /* 0x0000001fff1f723e */ /* 0x000fe200000010ff */
[----:B------:R-:W-:Y:S01]  /*5060*/  FMUL R42, R42, R22 ;  /* 0x000000162a2a7220 */ /* 0x000fe20000400000 */
[----:B------:R-:W-:Y:S01]  /*5070*/  F2FP.BF16.F32.PACK_AB R32, RZ, R32 ;  /* 0x00000020ff20723e */ /* 0x000fe200000010ff */
[-C--:B------:R-:W-:Y:S01]  /*5080*/  FMUL R43, R43, R22.reuse ;  /* 0x000000162b2b7220 */ /* 0x080fe20000400000 */
[----:B------:R-:W-:Y:S01]  /*5090*/  ISETP.GT.AND P1, PT, R0, 0x8, P3 ;  /* 0x000000080000780c */ /* 0x000fe20001f24270 */
[----:B------:R-:W-:Y:S01]  /*50a0*/  @P2 STG.E.U16 desc[UR52][R6.64+0x12], R31 ;  /* 0x0000121f06002986 */ /* 0x000fe2000c101534 */
[----:B------:R-:W-:Y:S01]  /*50b0*/  F2FP.BF16.F32.PACK_AB R33, RZ, R33 ;  /* 0x00000021ff21723e */ /* 0x000fe200000010ff */
[-C--:B------:R-:W-:Y:S01]  /*50c0*/  FMUL R44, R44, R22.reuse ;  /* 0x000000162c2c7220 */ /* 0x080fe20000400000 */
[----:B------:R-:W-:Y:S01]  /*50d0*/  ISETP.GT.AND P3, PT, R2, 0x18, PT ;  /* 0x000000180200780c */ /* 0x000fe20003f64270 */
[----:B------:R-:W-:Y:S01]  /*50e0*/  @P4 STG.E.U16 desc[UR52][R4.64+0x20], R32 ;  /* 0x0000202004004986 */ /* 0x000fe2000c101534 */
[----:B------:R-:W-:Y:S01]  /*50f0*/  ISETP.GT.AND P2, PT, R0, 0x8, P0 ;  /* 0x000000080000780c */ /* 0x000fe20000744270 */
[-C--:B------:R-:W-:Y:S01]  /*5100*/  FMUL R45, R45, R22.reuse ;  /* 0x000000162d2d7220 */ /* 0x080fe20000400000 */
[----:B------:R-:W-:Y:S01]  /*5110*/  ISETP.GT.AND P0, PT, R2, 0x19, PT ;  /* 0x000000190200780c */ /* 0x000fe20003f04270 */
[----:B------:R-:W-:Y:S01]  /*5120*/  @P5 STG.E.U16 desc[UR52][R4.64+0x22], R33 ;  /* 0x0000222104005986 */ /* 0x000fe2000c101534 */
[----:B------:R-:W-:Y:S01]  /*5130*/  ISETP.GT.AND P4, PT, R0, RZ, P3 ;  /* 0x000000ff0000720c */ /* 0x000fe20001f84270 */
[----:B------:R-:W-:Y:S01]  /*5140*/  FMUL R46, R46, R22 ;  /* 0x000000162e2e7220 */ /* 0x000fe20000400000 */
[----:B------:R-:W-:Y:S01]  /*5150*/  F2FP.BF16.F32.PACK_AB R34, RZ, R34 ;  /* 0x00000022ff22723e */ /* 0x000fe200000010ff */
[-C--:B------:R-:W-:Y:S01]  /*5160*/  FMUL R47, R47, R22.reuse ;  /* 0x000000162f2f7220 */ /* 0x080fe20000400000 */
[----:B------:R-:W-:Y:S01]  /*5170*/  ISETP.GT.AND P5, PT, R0, RZ, P0 ;  /* 0x000000ff0000720c */ /* 0x000fe200007a4270 */
[----:B------:R-:W-:Y:S01]  /*5180*/  FMUL R48, R48, R22 ;  /* 0x0000001630307220 */ /* 0x000fe20000400000 */
[----:B------:R-:W-:Y:S01]  /*5190*/  F2FP.BF16.F32.PACK_AB R35, RZ, R35 ;  /* 0x00000023ff23723e */ /* 0x000fe200000010ff */
[----:B------:R-:W-:Y:S01]  /*51a0*/  @P1 STG.E.U16 desc[UR52][R6.64+0x20], R34 ;  /* 0x0000202206001986 */ /* 0x000fe2000c101534 */
        /* <DEDUP_REMOVED lines=129> */
[----:B------:R-:W-:Y:S01]  /*59c0*/  FMUL R87, R87, R22 ;  /* 0x0000001657577220 */ /* 0x000fe20000400000 */
[----:B------:R-:W-:Y:S01]  /*59d0*/  ISETP.GT.AND P0, PT, R2, 0x51, PT ;  /* 0x000000510200780c */ /* 0x000fe20003f04270 */
[----:B------:R-:W-:Y:S01]  /*59e0*/  @P5 STG.E.U16 desc[UR52][R4.64+0x92], R61 ;  /* 0x0000923d04005986 */ /* 0x000fe2000c101534 */
[----:B------:R-:W-:-:S02]  /*59f0*/  ISETP.GT.AND P4, PT, R0, RZ, P3 ;  /* 0x000000ff0000720c */ /* 0x000fc40001f84270 */
[----:B------:R-:W-:Y:S02]  /*5a00*/  F2FP.BF16.F32.PACK_AB R62, RZ, R62 ;  /* 0x0000003eff3e723e */ /* 0x000fe400000010ff */
[C---:B------:R-:W-:Y:S02]  /*5a10*/  ISETP.GT.AND P5, PT, R0.reuse, RZ, P0 ;  /* 0x000000ff0000720c */ /* 0x040fe400007a4270 */
[----:B------:R-:W-:Y:S01]  /*5a20*/  F2FP.BF16.F32.PACK_AB R63, RZ, R63 ;  /* 0x0000003fff3f723e */ /* 0x000fe200000010ff */
[----:B------:R-:W-:Y:S01]  /*5a30*/  @P1 STG.E.U16 desc[UR52][R6.64+0x90], R62 ;  /* 0x0000903e06001986 */ /* 0x000fe2000c101534 */
[----:B------:R-:W-:Y:S02]  /*5a40*/  F2FP.BF16.F32.PACK_AB R64, RZ, R64 ;  /* 0x00000040ff40723e */ /* 0x000fe400000010ff */
[----:B------:R-:W-:Y:S01]  /*5a50*/  ISETP.GT.AND P1, PT, R0, 0x8, P3 ;  /* 0x000000080000780c */ /* 0x000fe20001f24270 */
[----:B------:R-:W-:Y:S01]  /*5a60*/  @P2 STG.E.U16 desc[UR52][R6.64+0x92], R63 ;  /* 0x0000923f06002986 */ /* 0x000fe2000c101534 */
[----:B------:R-:W-:-:S02]  /*5a70*/  F2FP.BF16.F32.PACK_AB R65, RZ, R65 ;  /* 0x00000041ff41723e */ /* 0x000fc400000010ff */
[----:B------:R-:W-:Y:S01]  /*5a80*/  ISETP.GT.AND P2, PT, R2, 0x58, PT ;  /* 0x000000580200780c */ /* 0x000fe20003f44270 */
[----:B------:R-:W-:Y:S01]  /*5a90*/  @P4 STG.E.U16 desc[UR52][R4.64+0xa0], R64 ;  /* 0x0000a04004004986 */ /* 0x000fe2000c101534 */
[----:B------:R-:W-:Y:S02]  /*5aa0*/  ISETP.GT.AND P0, PT, R0, 0x8, P0 ;  /* 0x000000080000780c */ /* 0x000fe40000704270 */
[----:B------:R-:W-:Y:S01]  /*5ab0*/  ISETP.GT.AND P3, PT, R2, 0x59, PT ;  /* 0x000000590200780c */ /* 0x000fe20003f64270 */
[----:B------:R-:W-:Y:S01]  /*5ac0*/  @P5 STG.E.U16 desc[UR52][R4.64+0xa2], R65 ;  /* 0x0000a24104005986 */ /* 0x000fe2000c101534 */
[C---:B------:R-:W-:Y:S02]  /*5ad0*/  ISETP.GT.AND P4, PT, R0.reuse, RZ, P2 ;  /* 0x000000ff0000720c */ /* 0x040fe40001784270 */
[----:B------:R-:W-:Y:S02]  /*5ae0*/  F2FP.BF16.F32.PACK_AB R66, RZ, R66 ;  /* 0x00000042ff42723e */ /* 0x000fe400000010ff */
[----:B------:R-:W-:-:S02]  /*5af0*/  ISETP.GT.AND P5, PT, R0, RZ, P3 ;  /* 0x000000ff0000720c */ /* 0x000fc40001fa4270 */
[----:B------:R-:W-:Y:S01]  /*5b00*/  F2FP.BF16.F32.PACK_AB R67, RZ, R67 ;  /* 0x00000043ff43723e */ /* 0x000fe200000010ff */
[----:B------:R-:W-:Y:S01]  /*5b10*/  @P1 STG.E.U16 desc[UR52][R6.64+0xa0], R66 ;  /* 0x0000a04206001986 */ /* 0x000fe2000c101534 */
[----:B------:R-:W-:Y:S02]  /*5b20*/  F2FP.BF16.F32.PACK_AB R68, RZ, R68 ;  /* 0x00000044ff44723e */ /* 0x000fe400000010ff */
[C---:B------:R-:W-:Y:S01]  /*5b30*/  ISETP.GT.AND P1, PT, R0.reuse, 0x8, P2 ;  /* 0x000000080000780c */ /* 0x040fe20001724270 */
[----:B------:R-:W-:Y:S01]  /*5b40*/  @P0 STG.E.U16 desc[UR52][R6.64+0xa2], R67 ;  /* 0x0000a24306000986 */ /* 0x000fe2000c101534 */
[----:B------:R-:W-:Y:S02]  /*5b50*/  ISETP.GT.AND P2, PT, R0, 0x8, P3 ;  /* 0x000000080000780c */ /* 0x000fe40001f44270 */
[----:B------:R-:W-:Y:S01]  /*5b60*/  F2FP.BF16.F32.PACK_AB R69, RZ, R69 ;  /* 0x00000045ff45723e */ /* 0x000fe200000010ff */
[----:B------:R-:W-:Y:S01]  /*5b70*/  @P4 STG.E.U16 desc[UR52][R4.64+0xb0], R68 ;  /* 0x0000b04404004986 */ /* 0x000fe2000c101534 */
[----:B------:R-:W-:-:S02]  /*5b80*/  ISETP.GT.AND P3, PT, R2, 0x60, PT ;  /* 0x000000600200780c */ /* 0x000fc40003f64270 */
[----:B------:R-:W-:Y:S01]  /*5b90*/  ISETP.GT.AND P0, PT, R2, 0x61, PT ;  /* 0x000000610200780c */ /* 0x000fe20003f04270 */
[----:B------:R-:W-:Y:S01]  /*5ba0*/  @P5 STG.E.U16 desc[UR52][R4.64+0xb2], R69 ;  /* 0x0000b24504005986 */ /* 0x000fe2000c101534 */
[C---:B------:R-:W-:Y:S02]  /*5bb0*/  ISETP.GT.AND P4, PT, R0.reuse, RZ, P3 ;  /* 0x000000ff0000720c */ /* 0x040fe40001f84270 */
[----:B------:R-:W-:Y:S02]  /*5bc0*/  ISETP.GT.AND P5, PT, R0, RZ, P0 ;  /* 0x000000ff0000720c */ /* 0x000fe400007a4270 */
[----:B------:R-:W-:Y:S02]  /*5bd0*/  F2FP.BF16.F32.PACK_AB R70, RZ, R70 ;  /* 0x00000046ff46723e */ /* 0x000fe400000010ff */
[----:B------:R-:W-:Y:S02]  /*5be0*/  F2FP.BF16.F32.PACK_AB R71, RZ, R71 ;  /* 0x00000047ff47723e */ /* 0x000fe400000010ff */
[----:B------:R-:W-:Y:S01]  /*5bf0*/  F2FP.BF16.F32.PACK_AB R72, RZ, R72 ;  /* 0x00000048ff48723e */ /* 0x000fe200000010ff */
[----:B------:R-:W-:Y:S01]  /*5c00*/  @P1 STG.E.U16 desc[UR52][R6.64+0xb0], R70 ;  /* 0x0000b04606001986 */ /* 0x000fe2000c101534 */
[----:B------:R-:W-:-:S02]  /*5c10*/  F2FP.BF16.F32.PACK_AB R73, RZ, R73 ;  /* 0x00000049ff49723e */ /* 0x000fc400000010ff */
[C---:B------:R-:W-:Y:S01]  /*5c20*/  ISETP.GT.AND P1, PT, R0.reuse, 0x8, P3 ;  /* 0x000000080000780c */ /* 0x040fe20001f24270 */
[----:B------:R-:W-:Y:S01]  /*5c30*/  @P2 STG.E.U16 desc[UR52][R6.64+0xb2], R71 ;  /* 0x0000b24706002986 */ /* 0x000fe2000c101534 */
[----:B------:R-:W-:Y:S02]  /*5c40*/  ISETP.GT.AND P0, PT, R0, 0x8, P0 ;  /* 0x000000080000780c */ /* 0x000fe40000704270 */
[----:B------:R-:W-:Y:S01]  /*5c50*/  F2FP.BF16.F32.PACK_AB R74, RZ, R74 ;  /* 0x0000004aff4a723e */ /* 0x000fe200000010ff */
[----:B------:R-:W-:Y:S01]  /*5c60*/  @P4 STG.E.U16 desc[UR52][R4.64+0xc0], R72 ;  /* 0x0000c04804004986 */ /* 0x000fe2000c101534 */
[C---:B------:R-:W-:Y:S02]  /*5c70*/  ISETP.GT.AND P4, PT, R2.reuse, 0x68, PT ;  /* 0x000000680200780c */ /* 0x040fe40003f84270 */
[----:B------:R-:W-:Y:S01]  /*5c80*/  F2FP.BF16.F32.PACK_AB R75, RZ, R75 ;  /* 0x0000004bff4b723e */ /* 0x000fe200000010ff */
[----:B------:R-:W-:Y:S01]  /*5c90*/  @P5 STG.E.U16 desc[UR52][R4.64+0xc2], R73 ;  /* 0x0000c24904005986 */ /* 0x000fe2000c101534 */
[----:B------:R-:W-:-:S02]  /*5ca0*/  ISETP.GT.AND P5, PT, R2, 0x69, PT ;  /* 0x000000690200780c */ /* 0x000fc40003fa4270 */
[C---:B------:R-:W-:Y:S01]  /*5cb0*/  ISETP.GT.AND P2, PT, R0.reuse, RZ, P4 ;  /* 0x000000ff0000720c */ /* 0x040fe20002744270 */
[----:B------:R-:W-:Y:S01]  /*5cc0*/  @P1 STG.E.U16 desc[UR52][R6.64+0xc0], R74 ;  /* 0x0000c04a06001986 */ /* 0x000fe2000c101534 */
[----:B------:R-:W-:Y:S02]  /*5cd0*/  ISETP.GT.AND P6, PT, R0, RZ, P5 ;  /* 0x000000ff0000720c */ /* 0x000fe40002fc4270 */
[----:B------:R-:W-:Y:S01]  /*5ce0*/  F2FP.BF16.F32.PACK_AB R76, RZ, R76 ;  /* 0x0000004cff4c723e */ /* 0x000fe200000010ff */
[----:B------:R-:W-:Y:S01]  /*5cf0*/  @P0 STG.E.U16 desc[UR52][R6.64+0xc2], R75 ;  /* 0x0000c24b06000986 */ /* 0x000fe2000c101534 */
[C---:B------:R-:W-:Y:S02]  /*5d00*/  ISETP.GT.AND P3, PT, R2.reuse, 0x70, PT ;  /* 0x000000700200780c */ /* 0x040fe40003f64270 */
[C---:B------:R-:W-:Y:S02]  /*5d10*/  ISETP.GT.AND P1, PT, R2.reuse, 0x78, PT ;  /* 0x000000780200780c */ /* 0x040fe40003f24270 */
[----:B------:R-:W-:-:S02]  /*5d20*/  ISETP.GT.AND P0, PT, R2, 0x79, PT ;  /* 0x000000790200780c */ /* 0x000fc40003f04270 */
[----:B------:R-:W-:Y:S01]  /*5d30*/  ISETP.GT.AND P4, PT, R0, 0x8, P4 ;  /* 0x000000080000780c */ /* 0x000fe20002784270 */
[----:B------:R-:W-:Y:S01]  /*5d40*/  @P2 STG.E.U16 desc[UR52][R4.64+0xd0], R76 ;  /* 0x0000d04c04002986 */ /* 0x000fe2000c101534 */
[----:B------:R-:W-:Y:S01]  /*5d50*/  ISETP.GT.AND P2, PT, R2, 0x71, PT ;  /* 0x000000710200780c */ /* 0x000fe20003f44270 */
[----:B------:R-:W-:Y:S01]  /*5d60*/  @P6 IMAD.MOV.U32 R2, RZ, RZ, R4 ;  /* 0x000000ffff026224 */ /* 0x000fe200078e0004 */
[----:B------:R-:W-:Y:S01]  /*5d70*/  F2FP.BF16.F32.PACK_AB R77, RZ, R77 ;  /* 0x0000004dff4d723e */ /* 0x000fe200000010ff */
[----:B------:R-:W-:Y:S01]  /*5d80*/  @P6 IMAD.MOV.U32 R3, RZ, RZ, R5 ;  /* 0x000000ffff036224 */ /* 0x000fe200078e0005 */
[----:B------:R-:W-:Y:S02]  /*5d90*/  F2FP.BF16.F32.PACK_AB R78, RZ, R78 ;  /* 0x0000004eff4e723e */ /* 0x000fe400000010ff */
[----:B------:R-:W-:Y:S02]  /*5da0*/  F2FP.BF16.F32.PACK_AB R79, RZ, R79 ;  /* 0x0000004fff4f723e */ /* 0x000fe400000010ff */
[----:B------:R0:W-:Y:S01]  /*5db0*/  @P6 STG.E.U16 desc[UR52][R2.64+0xd2], R77 ;  /* 0x0000d24d02006986 */ /* 0x0001e2000c101534 */
[----:B------:R-:W-:-:S02]  /*5dc0*/  ISETP.GT.AND P6, PT, R0, 0x8, P5 ;  /* 0x000000080000780c */ /* 0x000fc40002fc4270 */
[C---:B------:R-:W-:Y:S02]  /*5dd0*/  ISETP.GT.AND P5, PT, R0.reuse, RZ, P3 ;  /* 0x000000ff0000720c */ /* 0x040fe40001fa4270 */
[----:B------:R-:W-:Y:S02]  /*5de0*/  ISETP.GT.AND P3, PT, R0, 0x8, P3 ;  /* 0x000000080000780c */ /* 0x000fe40001f64270 */
[----:B------:R-:W-:Y:S02]  /*5df0*/  F2FP.BF16.F32.PACK_AB R80, RZ, R80 ;  /* 0x00000050ff50723e */ /* 0x000fe400000010ff */
[----:B------:R-:W-:Y:S02]  /*5e00*/  F2FP.BF16.F32.PACK_AB R81, RZ, R81 ;  /* 0x00000051ff51723e */ /* 0x000fe400000010ff */
[----:B------:R-:W-:Y:S01]  /*5e10*/  F2FP.BF16.F32.PACK_AB R82, RZ, R82 ;  /* 0x00000052ff52723e */ /* 0x000fe200000010ff */
[----:B0-----:R-:W-:Y:S01]  /*5e20*/  @P4 IMAD.MOV.U32 R2, RZ, RZ, R6 ;  /* 0x000000ffff024224 */ /* 0x001fe200078e0006 */
[----:B------:R-:W-:Y:S01]  /*5e30*/  F2FP.BF16.F32.PACK_AB R83, RZ, R83 ;  /* 0x00000053ff53723e */ /* 0x000fe200000010ff */
[----:B------:R-:W-:Y:S01]  /*5e40*/  @P4 IMAD.MOV.U32 R3, RZ, RZ, R7 ;  /* 0x000000ffff034224 */ /* 0x000fe200078e0007 */
[----:B------:R-:W-:-:S02]  /*5e50*/  F2FP.BF16.F32.PACK_AB R84, RZ, R84 ;  /* 0x00000054ff54723e */ /* 0x000fc400000010ff */
[----:B------:R-:W-:Y:S02]  /*5e60*/  F2FP.BF16.F32.PACK_AB R85, RZ, R85 ;  /* 0x00000055ff55723e */ /* 0x000fe400000010ff */
[----:B------:R0:W-:Y:S01]  /*5e70*/  @P4 STG.E.U16 desc[UR52][R2.64+0xd0], R78 ;  /* 0x0000d04e02004986 */ /* 0x0001e2000c101534 */
[C---:B------:R-:W-:Y:S02]  /*5e80*/  ISETP.GT.AND P4, PT, R0.reuse, RZ, P2 ;  /* 0x000000ff0000720c */ /* 0x040fe40001784270 */
[----:B------:R-:W-:Y:S02]  /*5e90*/  ISETP.GT.AND P2, PT, R0, 0x8, P2 ;  /* 0x000000080000780c */ /* 0x000fe40001744270 */
[----:B------:R-:W-:Y:S02]  /*5ea0*/  F2FP.BF16.F32.PACK_AB R86, RZ, R86 ;  /* 0x00000056ff56723e */ /* 0x000fe400000010ff */
[----:B------:R-:W-:Y:S01]  /*5eb0*/  F2FP.BF16.F32.PACK_AB R87, RZ, R87 ;  /* 0x00000057ff57723e */ /* 0x000fe200000010ff */
[----:B0-----:R-:W-:-:S02]  /*5ec0*/  @P6 IMAD.MOV.U32 R2, RZ, RZ, R6 ;  /* 0x000000ffff026224 */ /* 0x001fc400078e0006 */
[----:B------:R-:W-:-:S05]  /*5ed0*/  @P6 IMAD.MOV.U32 R3, RZ, RZ, R7 ;  /* 0x000000ffff036224 */ /* 0x000fca00078e0007 */
[----:B------:R0:W-:Y:S01]  /*5ee0*/  @P6 STG.E.U16 desc[UR52][R2.64+0xd2], R79 ;  /* 0x0000d24f02006986 */ /* 0x0001e2000c101534 */
[C---:B------:R-:W-:Y:S02]  /*5ef0*/  ISETP.GT.AND P6, PT, R0.reuse, RZ, P0 ;  /* 0x000000ff0000720c */ /* 0x040fe400007c4270 */
[----:B------:R-:W-:Y:S01]  /*5f00*/  ISETP.GT.AND P0, PT, R0, 0x8, P0 ;  /* 0x000000080000780c */ /* 0x000fe20000704270 */
[----:B0-----:R-:W-:Y:S02]  /*5f10*/  @P5 IMAD.MOV.U32 R2, RZ, RZ, R4 ;  /* 0x000000ffff025224 */ /* 0x001fe400078e0004 */
[----:B------:R-:W-:-:S05]  /*5f20*/  @P5 IMAD.MOV.U32 R3, RZ, RZ, R5 ;  /* 0x000000ffff035224 */ /* 0x000fca00078e0005 */
[----:B------:R0:W-:Y:S01]  /*5f30*/  @P5 STG.E.U16 desc[UR52][R2.64+0xe0], R80 ;  /* 0x0000e05002005986 */ /* 0x0001e2000c101534 */
[C---:B------:R-:W-:Y:S02]  /*5f40*/  ISETP.GT.AND P5, PT, R0.reuse, RZ, P1 ;  /* 0x000000ff0000720c */ /* 0x040fe40000fa4270 */
[----:B------:R-:W-:Y:S01]  /*5f50*/  ISETP.GT.AND P1, PT, R0, 0x8, P1 ;  /* 0x000000080000780c */ /* 0x000fe20000f24270 */
[----:B0-----:R-:W-:Y:S02]  /*5f60*/  @P4 IMAD.MOV.U32 R2, RZ, RZ, R4 ;  /* 0x000000ffff024224 */ /* 0x001fe400078e0004 */
[----:B------:R-:W-:-:S05]  /*5f70*/  @P4 IMAD.MOV.U32 R3, RZ, RZ, R5 ;  /* 0x000000ffff034224 */ /* 0x000fca00078e0005 */
[----:B------:R0:W-:Y:S02]  /*5f80*/  @P4 STG.E.U16 desc[UR52][R2.64+0xe2], R81 ;  /* 0x0000e25102004986 */ /* 0x0001e4000c101534 */
        /* <DEDUP_REMOVED lines=8> */
[----:B------:R0:W-:Y:S04]  /*6010*/  @P5 STG.E.U16 desc[UR52][R2.64+0xf0], R84 ;  /* 0x0000f05402005986 */ /* 0x0001e8000c101534 */
[----:B------:R1:W-:Y:S01]  /*6020*/  @P6 STG.E.U16 desc[UR52][R4.64+0xf2], R85 ;  /* 0x0000f25504006986 */ /* 0x0003e2000c101534 */
[----:B0-----:R-:W-:Y:S02]  /*6030*/  @P1 IMAD.MOV.U32 R2, RZ, RZ, R6 ;  /* 0x000000ffff021224 */ /* 0x001fe400078e0006 */
[----:B------:R-:W-:-:S05]  /*6040*/  @P1 IMAD.MOV.U32 R3, RZ, RZ, R7 ;  /* 0x000000ffff031224 */ /* 0x000fca00078e0007 */
[----:B------:R1:W-:Y:S04]  /*6050*/  @P1 STG.E.U16 desc[UR52][R2.64+0xf0], R86 ;  /* 0x0000f05602001986 */ /* 0x0003e8000c101534 */
[----:B------:R1:W-:Y:S02]  /*6060*/  @P0 STG.E.U16 desc[UR52][R6.64+0xf2], R87 ;  /* 0x0000f25706000986 */ /* 0x0003e4000c101534 */
.L_x_157:
[----:B------:R-:W-:Y:S05]  /*6070*/  BSYNC B0 ;  /* 0x0000000000007941 */ /* 0x000fea0003800000 */
.L_x_31:
[----:B01----:R-:W-:Y:S01]  /*6080*/  IMAD.U32 R2, RZ, RZ, UR50 ;  /* 0x00000032ff027e24 */ /* 0x003fe2000f8e00ff */
[----:B------:R-:W-:Y:S01]  /*6090*/  ULDC.64 UR4, c[0x0][0x650] ;  /* 0x0001940000047ab9 */ /* 0x000fe20000000a00 */
[----:B------:R-:W-:Y:S01]  /*60a0*/  IMAD.U32 R0, RZ, RZ, UR37 ;  /* 0x00000025ff007e24 */ /* 0x000fe2000f8e00ff */
[----:B------:R0:W-:Y:S01]  /*60b0*/  SYNCS.ARRIVE.TRANS64.A1T0 RZ, [R94+UR44], RZ ;  /* 0x000000ff5eff79a7 */ /* 0x0001e2000810002c */
[----:B------:R-:W-:Y:S01]  /*60c0*/  IMAD.U32 R3, RZ, RZ, UR51 ;  /* 0x00000033ff037e24 */ /* 0x000fe2000f8e00ff */
[C---:B------:R-:W-:Y:S01]  /*60d0*/  LEA R16, P0, R2.reuse, R16, 0x1 ;  /* 0x0000001002107211 */ /* 0x040fe200078008ff */
[----:B----45:R-:W-:Y:S02]  /*60e0*/  IMAD.MOV.U32 R18, RZ, RZ, -0x1 ;  /* 0xffffffffff127424 */ /* 0x030fe400078e00ff */
[----:B------:R-:W-:Y:S01]  /*60f0*/  IMAD.MOV.U32 R19, RZ, RZ, -0x1 ;  /* 0xffffffffff137424 */ /* 0x000fe200078e00ff */
[----:B------:R-:W-:Y:S01]  /*6100*/  LEA.HI.X R17, R2, R17, R0, 0x1, P0 ;  /* 0x0000001102117211 */ /* 0x000fe200000f0c00 */
[----:B------:R-:W-:Y:S01]  /*6110*/  IMAD.MOV.U32 R2, RZ, RZ, -0x1 ;  /* 0xffffffffff027424 */ /* 0x000fe200078e00ff */
[----:B------:R-:W-:-:S02]  /*6120*/  ISETP.GE.U32.AND P0, PT, R16, UR4, PT ;  /* 0x0000000410007c0c */ /* 0x000fc4000bf06070 */
[----:B------:R-:W-:Y:S02]  /*6130*/  PRMT R0, RZ, 0x7610, R0 ;  /* 0x00007610ff007816 */ /* 0x000fe40000000000 */
[----:B------:R-:W-:-:S13]  /*6140*/  ISETP.GE.U32.AND.EX P0, PT, R17, UR5, PT, P0 ;  /* 0x0000000511007c0c */ /* 0x000fda000bf06100 */
[----:B0-----:R-:W-:Y:S05]  /*6150*/  @P0 BRA `(.L_x_158) ;  /* 0x00000004008c0947 */ /* 0x001fea0003800000 */
[----:B------:R-:W0:Y:S01]  /*6160*/  S2UR UR6, SR_CTAID.X ;  /* 0x00000000000679c3 */ /* 0x000e220000002500 */
[----:B------:R-:W-:Y:S01]  /*6170*/  ULDC.64 UR4, c[0x0][0x628] ;  /* 0x00018a0000047ab9 */ /* 0x000fe20000000a00 */
[----:B------:R-:W-:Y:S01]  /*6180*/  ULDC UR7, c[0x0][0x150] ;  /* 0x0000540000077ab9 */ /* 0x000fe20000000800 */
[----:B------:R-:W-:Y:S01]  /*6190*/  ISETP.NE.U32.AND P0, PT, RZ, UR4, PT ;  /* 0x00000004ff007c0c */ /* 0x000fe2000bf05070 */
[----:B------:R-:W-:Y:S01]  /*61a0*/  ULDC UR15, c[0x0][0x630] ;  /* 0x00018c00000f7ab9 */ /* 0x000fe20000000800 */
[C---:B------:R-:W-:Y:S01]  /*61b0*/  R2UR UR16, R16.reuse ;  /* 0x00000000101072ca */ /* 0x040fe200000e0000 */
[----:B------:R-:W-:Y:S01]  /*61c0*/  ULDC UR18, c[0x0][0x154] ;  /* 0x0000550000127ab9 */ /* 0x000fe20000000800 */
[----:B------:R-:W-:Y:S01]  /*61d0*/  ISETP.NE.AND.EX P0, PT, RZ, UR5, PT, P0 ;  /* 0x00000005ff007c0c */ /* 0x000fe2000bf05300 */
[----:B------:R-:W1:Y:S01]  /*61e0*/  S2UR UR20, SR_CTAID.Y ;  /* 0x00000000001479c3 */ /* 0x000e620000002600 */
[----:B------:R-:W-:Y:S02]  /*61f0*/  R2UR UR17, R17 ;  /* 0x00000000111172ca */ /* 0x000fe400000e0000 */
[----:B------:R-:W-:-:S02]  /*6200*/  R2UR UR12, R16 ;  /* 0x00000000100c72ca */ /* 0x000fc400000e0000 */
[----:B------:R-:W-:Y:S02]  /*6210*/  R2UR UR13, R17 ;  /* 0x00000000110d72ca */ /* 0x000fe400000e0000 */
[----:B0-----:R-:W-:-:S05]  /*6220*/  I2FP.F32.U32 R0, UR6 ;  /* 0x0000000600007c45 */ /* 0x001fca0008201000 */
[----:B------:R-:W-:-:S04]  /*6230*/  FMUL R0, R0, UR7 ;  /* 0x0000000700007c20 */ /* 0x000fc80008400000 */
[----:B------:R0:W4:Y:S01]  /*6240*/  F2I.U32.TRUNC.NTZ R2, R0 ;  /* 0x0000000000027305 */ /* 0x000122000020f000 */
[----:B-1----:R-:W-:Y:S05]  /*6250*/  @!P0 BRA `(.L_x_159) ;  /* 0x0000000000308947 */ /* 0x002fea0003800000 */
        /* <DEDUP_REMOVED lines=12> */
.L_x_159:
[----:B------:R-:W-:Y:S01]  /*6320*/  USHF.R.U64 UR12, UR12, UR15, UR13 ;  /* 0x0000000f0c0c7299 */ /* 0x000fe2000800120d */
[----:B0-----:R-:W-:Y:S01]  /*6330*/  I2FP.F32.U32 R0, UR20 ;  /* 0x0000001400007c45 */ /* 0x001fe20008201000 */
[----:B------:R-:W-:Y:S02]  /*6340*/  USHF.R.U32.HI UR4, URZ, UR15, UR13 ;  /* 0x0000000f3f047299 */ /* 0x000fe4000801160d */
[----:B------:R-:W-:Y:S02]  /*6350*/  UIADD3 UR7, UP0, URZ, -UR12, URZ ;  /* 0x8000000c3f077290 */ /* 0x000fe4000ff1e03f */
[----:B------:R-:W-:Y:S01]  /*6360*/  FMUL R0, R0, UR18 ;  /* 0x0000001200007c20 */ /* 0x000fe20008400000 */
[----:B------:R-:W-:Y:S01]  /*6370*/  ULDC.64 UR10, c[0x0][0x620] ;  /* 0x00018800000a7ab9 */ /* 0x000fe20000000a00 */
[----:B------:R-:W-:Y:S01]  /*6380*/  UIADD3.X UR4, URZ, ~UR4, URZ, UP0, !UPT ;  /* 0x800000043f047290 */ /* 0x000fe200087fe43f */
[----:B------:R-:W-:Y:S01]  /*6390*/  UMOV UR8, UR16 ;  /* 0x0000001000087c82 */ /* 0x000fe20008000000 */
[----:B------:R-:W-:-:S02]  /*63a0*/  UMOV UR9, UR17 ;  /* 0x0000001100097c82 */ /* 0x000fc40008000000 */
[----:B------:R-:W0:Y:S01]  /*63b0*/  F2I.U32.TRUNC.NTZ R0, R0 ;  /* 0x0000000000007305 */ /* 0x000e22000020f000 */
[----:B------:R-:W-:Y:S01]  /*63c0*/  UIMAD UR4, UR4, UR10, URZ ;  /* 0x0000000a040472a4 */ /* 0x000fe2000f8e023f */
[----:B----4-:R-:W-:Y:S01]  /*63d0*/  R2UR UR17, R2 ;  /* 0x00000000021172ca */ /* 0x010fe200000e0000 */
        /* <DEDUP_REMOVED lines=9> */
[----:B------:R-:W-:Y:S01]  /*6470*/  USHF.R.U64 UR15, UR8, UR10, UR7 ;  /* 0x0000000a080f7299 */ /* 0x000fe20008001207 */
[----:B0-----:R-:W-:Y:S01]  /*6480*/  R2UR UR11, R0 ;  /* 0x00000000000b72ca */ /* 0x001fe200000e0000 */
[----:B------:R-:W-:Y:S01]  /*6490*/  USHF.R.U32.HI UR7, URZ, UR10, UR7 ;  /* 0x0000000a3f077299 */ /* 0x000fe20008011607 */
[----:B------:R-:W-:Y:S01]  /*64a0*/  ISETP.NE.AND.EX P0, PT, RZ, UR5, PT, P0 ;  /* 0x00000005ff007c0c */ /* 0x000fe2000bf05300 */
[----:B------:R-:W-:Y:S01]  /*64b0*/  ULDC UR22, c[0x0][0x608] ;  /* 0x0001820000167ab9 */ /* 0x000fe20000000800 */
[----:B------:R-:W-:-:S02]  /*64c0*/  UIADD3 UR8, -UR17, URZ, URZ ;  /* 0x0000003f11087290 */ /* 0x000fc4000fffe13f */
[----:B------:R-:W-:Y:S02]  /*64d0*/  USHF.R.U64 UR18, UR15, UR22, UR7 ;  /* 0x000000160f127299 */ /* 0x000fe40008001207 */
[----:B------:R-:W-:Y:S01]  /*64e0*/  USHF.R.U32.HI UR7, URZ, UR22, UR7 ;  /* 0x000000163f077299 */ /* 0x000fe20008011607 */
[----:B------:R-:W-:Y:S01]  /*64f0*/  UMOV UR16, 0x1 ;  /* 0x0000000100107882 */ /* 0x000fe20000000000 */
[----:B------:R-:W-:Y:S02]  /*6500*/  ULDC UR21, c[0x0][0x144] ;  /* 0x0000510000157ab9 */ /* 0x000fe40000000800 */
[----:B------:R-:W-:Y:S01]  /*6510*/  USHF.R.U64 UR17, UR18, UR23, UR7 ;  /* 0x0000001712117299 */ /* 0x000fe20008001207 */
[----:B------:R-:W-:Y:S01]  /*6520*/  ULDC UR13, c[0x0][0x600] ;  /* 0x00018000000d7ab9 */ /* 0x000fe20000000800 */
[----:B------:R-:W-:Y:S02]  /*6530*/  UIADD3 UR22, -UR11, URZ, URZ ;  /* 0x0000003f0b167290 */ /* 0x000fe4000fffe13f */
[----:B------:R-:W-:-:S02]  /*6540*/  USHF.L.U32 UR16, UR16, UR23, URZ ;  /* 0x0000001710107299 */ /* 0x000fc4000800063f */
[----:B------:R-:W-:Y:S02]  /*6550*/  USHF.R.U32.HI UR11, URZ, UR23, UR7 ;  /* 0x000000173f0b7299 */ /* 0x000fe40008011607 */
[----:B------:R-:W-:Y:S02]  /*6560*/  UIADD3 UR14, UR13, -0x1, URZ ;  /* 0xffffffff0d0e7890 */ /* 0x000fe4000fffe03f */
[----:B------:R-:W-:Y:S02]  /*6570*/  ULOP3.LUT UR19, URZ, UR19, URZ, 0x33, !UPT ;  /* 0x000000133f137292 */ /* 0x000fe4000f8e333f */
        /* <DEDUP_REMOVED lines=16> */
.L_x_160:
[----:B------:R-:W-:Y:S01]  /*6680*/  UISETP.NE.AND UP0, UPT, UR38, URZ, UPT ;  /* 0x0000003f2600728c */ /* 0x000fe2000bf05270 */
[----:B------:R-:W-:Y:S01]  /*6690*/  IMAD.MOV.U32 R0, RZ, RZ, 0x1 ;  /* 0x00000001ff007424 */ /* 0x000fe200078e00ff */
[----:B------:R-:W-:Y:S01]  /*66a0*/  USHF.R.U64 UR4, UR10, UR24, UR11 ;  /* 0x000000180a047299 */ /* 0x000fe2000800120b */
[----:B------:R-:W-:Y:S01]  /*66b0*/  IMAD.U32 R19, RZ, RZ, UR12 ;  /* 0x0000000cff137e24 */ /* 0x000fe2000f8e00ff */
[----:B------:R-:W-:Y:S02]  /*66c0*/  ULOP3.LUT UR19, UR18, UR19, URZ, 0xc0, !UPT ;  /* 0x0000001312137292 */ /* 0x000fe4000f8ec03f */
[----:B------:R-:W-:Y:S02]  /*66d0*/  UIADD3 UR5, -UR4, URZ, URZ ;  /* 0x0000003f04057290 */ /* 0x000fe4000fffe13f */
[----:B------:R-:W-:Y:S02]  /*66e0*/  ULOP3.LUT UR14, UR15, UR14, URZ, 0xc0, !UPT ;  /* 0x0000000e0f0e7292 */ /* 0x000fe4000f8ec03f */
[----:B------:R-:W-:-:S02]  /*66f0*/  UIMAD UR4, UR16, UR4, UR19 ;  /* 0x00000004100472a4 */ /* 0x000fc4000f8e0213 */
        /* <DEDUP_REMOVED lines=9> */
.L_x_158:
[----:B------:R-:W-:Y:S02]  /*6790*/  LOP3.LUT P0, RZ, R0, 0xff, RZ, 0xc0, !PT ;  /* 0x000000ff00ff7812 */ /* 0x000fe4000780c0ff */
[----:B------:R-:W-:-:S11]  /*67a0*/  LOP3.LUT R98, R98, 0x1, RZ, 0x3c, !PT ;  /* 0x0000000162627812 */ /* 0x000fd600078e3cff */
[----:B------:R-:W-:Y:S05]  /*67b0*/  @P0 BRA `(.L_x_161) ;  /* 0xffffffac00840947 */ /* 0x000fea000383ffff */
[----:B------:R-:W-:Y:S05]  /*67c0*/  EXIT ;  /* 0x000000000000794d */ /* 0x000fea0003800000 */
.L_x_12:
[----:B------:R-:W-:-:S08]  /*67d0*/  ISETP.NE.AND P0, PT, RZ, UR8, PT ;  /* 0x00000008ff007c0c */ /* 0x000fd0000bf05270 */
[----:B-----5:R-:W0:-:S00]  /*67e0*/  USETMAXREG.DEALLOC.CTAPOOL 0x28 ;  /* 0x00000028000079c8 */ /* 0x020e0000080e0500 */
[----:B------:R-:W-:Y:S05]  /*67f0*/  @P0 EXIT ;  /* 0x000000000000094d */ /* 0x000fea0003800000 */
[----:B0-----:R-:W-:Y:S01]  /*6800*/  LOP3.LUT P0, RZ, R5, 0xff, RZ, 0xc0, !PT ;  /* 0x000000ff05ff7812 */ /* 0x001fe2000780c0ff */
[----:B------:R-:W-:Y:S02]  /*6810*/  IMAD.MOV.U32 R8, RZ, RZ, 0x1 ;  /* 0x00000001ff087424 */ /* 0x000fe400078e00ff */
[----:B------:R-:W-:-:S10]  /*6820*/  IMAD.MOV.U32 R0, RZ, RZ, RZ ;  /* 0x000000ffff007224 */ /* 0x000fd400078e00ff */
[----:B------:R-:W-:Y:S05]  /*6830*/  @!P0 BRA `(.L_x_162) ;  /* 0x0000000c00148947 */ /* 0x000fea0003800000 */
[----:B------:R-:W-:Y:S01]  /*6840*/  LOP3.LUT P0, RZ, R4, 0x1f, RZ, 0xc0, !PT ;  /* 0x0000001f04ff7812 */ /* 0x000fe2000780c0ff */
[----:B------:R-:W-:Y:S01]  /*6850*/  ULDC UR5, c[0x0][0x658] ;  /* 0x0001960000057ab9 */ /* 0x000fe20000000800 */
[----:B------:R-:W-:Y:S01]  /*6860*/  UMOV UR6, 0xffffffff ;  /* 0xffffffff00067882 */ /* 0x000fe20000000000 */
[----:B------:R-:W-:Y:S01]  /*6870*/  BSSY B0, `(.L_x_162) ;  /* 0x00000c1000007945 */ /* 0x000fe20003800000 */
[----:B------:R-:W-:Y:S01]  /*6880*/  USHF.L.U32 UR6, UR6, UR5, URZ ;  /* 0x0000000506067299 */ /* 0x000fe2000800063f */
[C---:B------:R-:W-:Y:S01]  /*6890*/  ISETP.NE.AND P3, PT, R3.reuse, RZ, PT ;  /* 0x000000ff0300720c */ /* 0x040fe20003f65270 */
[----:B------:R-:W-:Y:S01]  /*68a0*/  IMAD.MOV.U32 R9, RZ, RZ, 0x1 ;  /* 0x00000001ff097424 */ /* 0x000fe200078e00ff */
[----:B------:R-:W-:Y:S01]  /*68b0*/  ISETP.NE.OR P0, PT, R3, RZ, !P0 ;  /* 0x000000ff0300720c */ /* 0x000fe20004705670 */
[----:B------:R-:W-:Y:S01]  /*68c0*/  IMAD.MOV.U32 R8, RZ, RZ, 0x1 ;  /* 0x00000001ff087424 */ /* 0x000fe200078e00ff */
[----:B------:R-:W-:Y:S01]  /*68d0*/  ULDC UR4, c[0x0][0x600] ;  /* 0x0001800000047ab9 */ /* 0x000fe20000000800 */
[----:B------:R-:W-:Y:S01]  /*68e0*/  IMAD.MOV.U32 R0, RZ, RZ, RZ ;  /* 0x000000ffff007224 */ /* 0x000fe200078e00ff */
[----:B------:R-:W-:Y:S01]  /*68f0*/  UMOV UR7, 0x1 ;  /* 0x0000000100077882 */ /* 0x000fe20000000000 */
[----:B------:R-:W-:-:S02]  /*6900*/  UIADD3 UR19, UR39, 0x1, URZ ;  /* 0x0000000127137890 */ /* 0x000fc4000fffe03f */
[----:B------:R-:W-:Y:S02]  /*6910*/  ULOP3.LUT UR22, UR36, 0x2, URZ, 0xfc, !UPT ;  /* 0x0000000224167892 */ /* 0x000fe4000f8efc3f */
[----:B------:R-:W-:Y:S02]  /*6920*/  UIADD3 UR4, UR4, -0x1, URZ ;  /* 0xffffffff04047890 */ /* 0x000fe4000fffe03f */
[----:B------:R-:W-:Y:S02]  /*6930*/  USHF.L.U32 UR5, UR7, UR5, URZ ;  /* 0x0000000507057299 */ /* 0x000fe4000800063f */
[----:B------:R-:W-:Y:S01]  /*6940*/  ULOP3.LUT UR6, URZ, UR6, URZ, 0x33, !UPT ;  /* 0x000000063f067292 */ /* 0x000fe2000f8e333f */
[----:B------:R-:W-:-:S11]  /*6950*/  ULDC.64 UR20, c[0x0][0x198] ;  /* 0x0000660000147ab9 */ /* 0x000fd60000000a00 */
.L_x_174:
[----:B------:R-:W-:-:S03]  /*6960*/  UMOV UR7, 0xffffffff ;  /* 0xffffffff00077882 */ /* 0x000fc60000000000 */
[----:B------:R-:W-:Y:S05]  /*6970*/  BRA.DIV UR7, `(.L_x_163) ;  /* 0x0000000e07dc7947 */ /* 0x000fea000b800000 */
[----:B------:R-:W-:-:S13]  /*6980*/  ELECT P6, URZ, PT ;  /* 0x00000000003f782f */ /* 0x000fda00038c0000 */
.L_x_187:
[----:B------:R-:W0:Y:S01]  /*6990*/  LDC R3, c[0x0][0x28c] ;  /* 0x0000a300ff037b82 */ /* 0x000e220000000800 */
[----:B------:R-:W-:Y:S01]  /*69a0*/  BSSY B1, `(.L_x_164) ;  /* 0x0000038000017945 */ /* 0x000fe20003800000 */
[----:B0-----:R-:W-:-:S13]  /*69b0*/  ISETP.LT.OR P6, PT, R3, 0x1, !P6 ;  /* 0x000000010300780c */ /* 0x001fda00077c1670 */
[----:B------:R-:W-:Y:S05]  /*69c0*/  @P6 BRA `(.L_x_165) ;  /* 0x0000000000d46947 */ /* 0x000fea0003800000 */
[----:B------:R-:W-:Y:S02]  /*69d0*/  IMAD.SHL.U32 R6, R2, 0x80, RZ ;  /* 0x0000008002067824 */ /* 0x000fe400078e00ff */
[----:B------:R-:W-:Y:S02]  /*69e0*/  IMAD.SHL.U32 R18, R18, 0x40, RZ ;  /* 0x0000004012127824 */ /* 0x000fe400078e00ff */
[----:B------:R-:W-:Y:S02]  /*69f0*/  IMAD.MOV.U32 R11, RZ, RZ, RZ ;  /* 0x000000ffff0b7224 */ /* 0x000fe400078e00ff */
[----:B------:R-:W-:Y:S02]  /*6a00*/  IMAD.U32 R12, RZ, RZ, UR19 ;  /* 0x00000013ff0c7e24 */ /* 0x000fe4000f8e00ff */
[----:B------:R-:W-:Y:S02]  /*6a10*/  IMAD.MOV.U32 R2, RZ, RZ, R8 ;  /* 0x000000ffff027224 */ /* 0x000fe400078e0008 */
[----:B------:R-:W-:-:S07]  /*6a20*/  IMAD.MOV.U32 R3, RZ, RZ, R0 ;  /* 0x000000ffff037224 */ /* 0x000fce00078e0000 */
.L_x_169:
[----:B------:R-:W0:Y:S01]  /*6a30*/  S2R R5, SR_CgaCtaId ;  /* 0x0000000000057919 */ /* 0x000e220000008800 */
[----:B------:R-:W-:-:S04]  /*6a40*/  MOV R4, 0x400 ;  /* 0x0000040000047802 */ /* 0x000fc80000000f00 */
[----:B0-----:R-:W-:Y:S02]  /*6a50*/  LEA R10, R5, R4, 0x18 ;  /* 0x00000004050a7211 */ /* 0x001fe400078ec0ff */
[----:B------:R-:W-:Y:S01]  /*6a60*/  SHF.L.U32 R4, R2, 0x1f, RZ ;  /* 0x0000001f02047819 */ /* 0x000fe200000006ff */
[----:B------:R-:W0:Y:S02]  /*6a70*/  @!P3 LDC R5, c[0x0][0x500] ;  /* 0x00014000ff05bb82 */ /* 0x000e240000000800 */
[----:B------:R-:W-:-:S04]  /*6a80*/  IMAD R7, R3, 0x8, R10 ;  /* 0x0000000803077824 */ /* 0x000fc800078e020a */
[----:B------:R-:W1:Y:S02]  /*6a90*/  SYNCS.PHASECHK.TRANS64.TRYWAIT P1, [R7+URZ+0x20], R4 ;  /* 0x00002004070075a7 */ /* 0x000e64000802017f */
[----:B-1----:R-:W-:Y:S05]  /*6aa0*/  @!P1 BRA `(.L_x_166) ;  /* 0x0000000c00b09947 */ /* 0x002fea0003800000 */
.L_x_188:
[----:B------:R-:W-:Y:S01]  /*6ab0*/  UPRMT UR7, UR22, 0x9910, URZ ;  /* 0x0000991016077896 */ /* 0x000fe2000800003f */
[----:B0-----:R0:W-:Y:S03]  /*6ac0*/  @!P3 SYNCS.ARRIVE.TRANS64 RZ, [R7+URZ], R5 ;  /* 0x0000000507ffb9a7 */ /* 0x0011e6000800003f */
[----:B------:R-:W-:-:S06]  /*6ad0*/  UISETP.NE.AND UP0, UPT, UR7, 0x2, UPT ;  /* 0x000000020700788c */ /* 0x000fcc000bf05270 */
[----:B------:R-:W-:-:S13]  /*6ae0*/  PLOP3.LUT P1, PT, PT, PT, UP0, 0x80, 0x0 ;  /* 0x000000000000781c */ /* 0x000fda0003f2f008 */
[----:B0-----:R-:W-:Y:S05]  /*6af0*/  @P1 BRA `(.L_x_167) ;  /* 0x0000000000041947 */ /* 0x001fea0003800000 */
[----:B------:R-:W-:Y:S01]  /*6b00*/  BPT.TRAP 0x1 ;  /* 0x000000040000795c */ /* 0x000fe20000300000 */
.L_x_167:
[----:B------:R-:W-:Y:S05]  /*6b10*/  @P0 BRA `(.L_x_168) ;  /* 0x0000000000040947 */ /* 0x000fea0003800000 */
[----:B------:R-:W-:Y:S01]  /*6b20*/  BPT.TRAP 0x1 ;  /* 0x000000040000795c */ /* 0x000fe20000300000 */
.L_x_168:
[--C-:B-1----:R-:W-:Y:S01]  /*6b30*/  IMAD R4, R3, 0x1000, R10.reuse ;  /* 0x0000100003047824 */ /* 0x102fe200078e020a */
[----:B------:R-:W-:Y:S01]  /*6b40*/  R2UR UR9, R7 ;  /* 0x00000000070972ca */ /* 0x000fe200000e0000 */
[C---:B------:R-:W-:Y:S01]  /*6b50*/  IMAD R10, R3.reuse, 0x2000, R10 ;  /* 0x00002000030a7824 */ /* 0x040fe200078e020a */
[----:B------:R-:W-:Y:S01]  /*6b60*/  UIADD3 UR14, UP0, UR20, 0xf0, URZ ;  /* 0x000000f0140e7890 */ /* 0x000fe2000ff1e03f */
[----:B------:R-:W-:Y:S01]  /*6b70*/  VIADD R12, R12, 0xffffffff ;  /* 0xffffffff0c0c7836 */ /* 0x000fe20000000000 */
[----:B------:R-:W-:Y:S01]  /*6b80*/  R2UR UR7, R4 ;  /* 0x00000000040772ca */ /* 0x000fe200000e0000 */
[----:B------:R-:W-:Y:S01]  /*6b90*/  UIADD3 UR24, UP1, UR20, 0x1f0, URZ ;  /* 0x000001f014187890 */ /* 0x000fe2000ff3e03f */
[----:B------:R-:W-:Y:S01]  /*6ba0*/  R2UR UR8, R10 ;  /* 0x000000000a0872ca */ /* 0x000fe200000e0000 */
[----:B------:R-:W-:Y:S01]  /*6bb0*/  UIADD3.X UR15, URZ, UR21, URZ, UP0, !UPT ;  /* 0x000000153f0f7290 */ /* 0x000fe200087fe43f */
[----:B------:R-:W-:Y:S01]  /*6bc0*/  R2UR UR11, R18 ;  /* 0x00000000120b72ca */ /* 0x000fe200000e0000 */
[----:B------:R-:W-:Y:S01]  /*6bd0*/  VIADD R3, R3, 0x1 ;  /* 0x0000000103037836 */ /* 0x000fe20000000000 */
[----:B------:R-:W-:Y:S01]  /*6be0*/  R2UR UR10, R11 ;  /* 0x000000000b0a72ca */ /* 0x000fe200000e0000 */
[----:B------:R-:W-:Y:S01]  /*6bf0*/  UIADD3.X UR25, URZ, UR21, URZ, UP1, !UPT ;  /* 0x000000153f197290 */ /* 0x000fe20008ffe43f */
[----:B------:R-:W-:Y:S01]  /*6c00*/  R2UR UR12, R19 ;  /* 0x00000000130c72ca */ /* 0x000fe200000e0000 */
[----:B------:R-:W-:Y:S01]  /*6c10*/  UMOV UR16, 0x0 ;  /* 0x0000000000107882 */ /* 0x000fe20000000000 */
[----:B------:R-:W-:Y:S01]  /*6c20*/  R2UR UR18, R6 ;  /* 0x00000000061272ca */ /* 0x000fe200000e0000 */
[----:B------:R-:W-:Y:S01]  /*6c30*/  UMOV UR17, 0x10000000 ;  /* 0x1000000000117882 */ /* 0x000fe20000000000 */
[----:B------:R-:W-:Y:S01]  /*6c40*/  ISETP.GT.AND P2, PT, R12, 0x1, PT ;  /* 0x000000010c00780c */ /* 0x000fe20003f44270 */
[----:B------:R-:W-:Y:S01]  /*6c50*/  UIADD3 UR7, UR7, 0x180, URZ ;  /* 0x0000018007077890 */ /* 0x000fe2000fffe03f */
[----:B------:R-:W-:Y:S01]  /*6c60*/  ISETP.NE.AND P1, PT, R3, 0x4, PT ;  /* 0x000000040300780c */ /* 0x000fe20003f25270 */
[----:B------:R-:W-:Y:S01]  /*6c70*/  UIADD3 UR13, UR8, 0x4180, URZ ;  /* 0x00004180080d7890 */ /* 0x000fe2000fffe03f */
[----:B------:R-:W-:-:S02]  /*6c80*/  VIADD R11, R11, 0x20 ;  /* 0x000000200b0b7836 */ /* 0x000fc40000000000 */
[----:B------:R-:W-:Y:S02]  /*6c90*/  SEL R5, RZ, 0x1, P1 ;  /* 0x00000001ff057807 */ /* 0x000fe40000800000 */
[----:B------:R-:W-:Y:S01]  /*6ca0*/  UMOV UR8, UR7 ;  /* 0x0000000700087c82 */ /* 0x000fe20008000000 */
[----:B------:R-:W-:Y:S01]  /*6cb0*/  SEL R3, R3, RZ, P1 ;  /* 0x000000ff03037207 */ /* 0x000fe20000800000 */
[----:B------:R0:W-:Y:S01]  /*6cc0*/  UTMALDG.3D [UR8], [UR14], desc[UR16] ;  /* 0x000010080e0075b4 */ /* 0x0001e20008011000 */
[----:B------:R-:W-:Y:S01]  /*6cd0*/  LOP3.LUT R2, R2, R5, RZ, 0x3c, !PT ;  /* 0x0000000502027212 */ /* 0x000fe200078e3cff */
[----:B0-----:R-:W-:Y:S01]  /*6ce0*/  UMOV UR8, UR13 ;  /* 0x0000000d00087c82 */ /* 0x001fe20008000000 */
[----:B------:R-:W-:Y:S02]  /*6cf0*/  UMOV UR11, UR18 ;  /* 0x00000012000b7c82 */ /* 0x000fe40008000000 */
[----:B------:R0:W-:Y:S02]  /*6d00*/  UTMALDG.3D [UR8], [UR24], desc[UR16] ;  /* 0x00001008180075b4 */ /* 0x0001e40008011000 */
[----:B0-----:R-:W-:Y:S05]  /*6d10*/  @P2 BRA `(.L_x_169) ;  /* 0xfffffffc00442947 */ /* 0x001fea000383ffff */
.L_x_165:
[----:B------:R-:W-:Y:S05]  /*6d20*/  BSYNC B1 ;  /* 0x0000000000017941 */ /* 0x000fea0003800000 */
.L_x_164:
[----:B------:R-:W-:Y:S01]  /*6d30*/  LOP3.LUT P4, RZ, R9, 0xff, RZ, 0xc0, !PT ;  /* 0x000000ff09ff7812 */ /* 0x000fe2000788c0ff */
[----:B------:R-:W-:Y:S01]  /*6d40*/  VIADD R0, R0, UR39 ;  /* 0x0000002700007c36 */ /* 0x000fe20008000000 */
[----:B------:R-:W-:Y:S01]  /*6d50*/  ULDC.64 UR8, c[0x0][0x650] ;  /* 0x0001940000087ab9 */ /* 0x000fe20000000a00 */
[----:B------:R-:W-:Y:S01]  /*6d60*/  BSSY B1, `(.L_x_170) ;  /* 0x000006f000017945 */ /* 0x000fe20003800000 */
[----:B------:R-:W-:Y:S01]  /*6d70*/  IMAD.MOV.U32 R18, RZ, RZ, -0x1 ;  /* 0xffffffffff127424 */ /* 0x000fe200078e00ff */
[----:B------:R-:W-:Y:S01]  /*6d80*/  PRMT R9, RZ, 0x7610, R9 ;  /* 0x00007610ff097816 */ /* 0x000fe20000000009 */
[----:B------:R-:W-:Y:S01]  /*6d90*/  IMAD.MOV.U32 R19, RZ, RZ, -0x1 ;  /* 0xffffffffff137424 */ /* 0x000fe200078e00ff */
[C---:B------:R-:W-:Y:S02]  /*6da0*/  ISETP.GT.U32.AND P1, PT, R0.reuse, 0x3, PT ;  /* 0x000000030000780c */ /* 0x040fe40003f24070 */
[----:B------:R-:W-:Y:S02]  /*6db0*/  SHF.R.U32.HI R2, RZ, 0x2, R0 ;  /* 0x00000002ff027819 */ /* 0x000fe40000011600 */
[----:B------:R-:W-:-:S02]  /*6dc0*/  LOP3.LUT R0, R0, 0x3, RZ, 0xc0, !PT ;  /* 0x0000000300007812 */ /* 0x000fc400078ec0ff */
[----:B------:R-:W0:Y:S01]  /*6dd0*/  @P4 S2R R4, SR_CgaCtaId ;  /* 0x0000000000044919 */ /* 0x000e220000008800 */
[----:B------:R-:W-:Y:S02]  /*6de0*/  @P4 MOV R3, 0x400 ;  /* 0x0000040000034802 */ /* 0x000fe40000000f00 */
[----:B------:R-:W-:-:S04]  /*6df0*/  LOP3.LUT R2, R2, 0x1, RZ, 0xc0, !PT ;  /* 0x0000000102027812 */ /* 0x000fc800078ec0ff */
[----:B------:R-:W-:Y:S02]  /*6e00*/  ISETP.NE.U32.AND P2, PT, R2, 0x1, PT ;  /* 0x000000010200780c */ /* 0x000fe40003f45070 */
[----:B0-----:R-:W-:Y:S01]  /*6e10*/  @P4 LEA R3, R4, R3, 0x18 ;  /* 0x0000000304034211 */ /* 0x001fe200078ec0ff */
[----:B------:R-:W-:-:S03]  /*6e20*/  IMAD.U32 R4, RZ, RZ, UR39 ;  /* 0x00000027ff047e24 */ /* 0x000fc6000f8e00ff */
[----:B------:R0:W-:Y:S01]  /*6e30*/  @P4 SYNCS.ARRIVE.TRANS64.A1T0 RZ, [R3+URZ+0x78], RZ ;  /* 0x000078ff03ff49a7 */ /* 0x0001e2000810003f */
[----:B------:R-:W-:Y:S02]  /*6e40*/  IADD3 R16, P4, R16, UR50, RZ ;  /* 0x0000003210107c10 */ /* 0x000fe4000ff9e0ff */
[----:B------:R-:W-:Y:S02]  /*6e50*/  ISETP.LT.U32.AND P1, PT, R4, 0x4, P1 ;  /* 0x000000040400780c */ /* 0x000fe40000f21070 */
[----:B------:R-:W-:Y:S02]  /*6e60*/  IADD3.X R17, R17, UR37, RZ, P4, !PT ;  /* 0x0000002511117c10 */ /* 0x000fe4000a7fe4ff */
[----:B------:R-:W-:Y:S02]  /*6e70*/  ISETP.GE.U32.AND P4, PT, R16, UR8, PT ;  /* 0x0000000810007c0c */ /* 0x000fe4000bf86070 */
[----:B0-----:R-:W-:Y:S02]  /*6e80*/  SEL R3, RZ, 0x1, !P1 ;  /* 0x00000001ff037807 */ /* 0x001fe40004800000 */
[----:B------:R-:W-:-:S02]  /*6e90*/  ISETP.GE.U32.AND.EX P1, PT, R17, UR9, PT, P4 ;  /* 0x0000000911007c0c */ /* 0x000fc4000bf26140 */
[----:B------:R-:W-:-:S04]  /*6ea0*/  ISETP.GT.U32.AND P2, PT, R4, 0x3, !P2 ;  /* 0x000000030400780c */ /* 0x000fc80005744070 */
[----:B------:R-:W-:-:S04]  /*6eb0*/  SEL R2, RZ, 0x1, !P2 ;  /* 0x00000001ff027807 */ /* 0x000fc80005000000 */
[--C-:B------:R-:W-:Y:S01]  /*6ec0*/  LOP3.LUT R8, R2, R8, R3.reuse, 0x96, !PT ;  /* 0x0000000802087212 */ /* 0x100fe200078e9603 */
[----:B------:R-:W-:Y:S01]  /*6ed0*/  IMAD.MOV.U32 R2, RZ, RZ, -0x1 ;  /* 0xffffffffff027424 */ /* 0x000fe200078e00ff */
[----:B------:R-:W-:Y:S01]  /*6ee0*/  PRMT R3, RZ, 0x7610, R3 ;  /* 0x00007610ff037816 */ /* 0x000fe20000000003 */
[----:B------:R-:W-:Y:S06]  /*6ef0*/  @P1 BRA `(.L_x_171) ;  /* 0x0000000400541947 */ /* 0x000fec0003800000 */
[----:B------:R-:W0:Y:S01]  /*6f00*/  S2UR UR7, SR_CTAID.X ;  /* 0x00000000000779c3 */ /* 0x000e220000002500 */
[----:B------:R-:W-:Y:S01]  /*6f10*/  ULDC.64 UR8, c[0x0][0x628] ;  /* 0x00018a0000087ab9 */ /* 0x000fe20000000a00 */
[----:B------:R-:W-:Y:S01]  /*6f20*/  ULDC UR10, c[0x0][0x150] ;  /* 0x00005400000a7ab9 */ /* 0x000fe20000000800 */
[----:B------:R-:W-:Y:S01]  /*6f30*/  ISETP.NE.U32.AND P1, PT, RZ, UR8, PT ;  /* 0x00000008ff007c0c */ /* 0x000fe2000bf25070 */
[----:B------:R-:W-:Y:S01]  /*6f40*/  ULDC UR11, c[0x0][0x630] ;  /* 0x00018c00000b7ab9 */ /* 0x000fe20000000800 */
[----:B------:R-:W-:Y:S01]  /*6f50*/  ULDC UR13, c[0x0][0x154] ;  /* 0x00005500000d7ab9 */ /* 0x000fe20000000800 */
[----:B------:R-:W-:Y:S01]  /*6f60*/  IMAD.MOV.U32 R2, RZ, RZ, R16 ;  /* 0x000000ffff027224 */ /* 0x000fe200078e0010 */
[----:B------:R-:W-:Y:S01]  /*6f70*/  ISETP.NE.AND.EX P1, PT, RZ, UR9, PT, P1 ;  /* 0x00000009ff007c0c */ /* 0x000fe2000bf25310 */
[----:B------:R-:W1:Y:S01]  /*6f80*/  S2UR UR12, SR_CTAID.Y ;  /* 0x00000000000c79c3 */ /* 0x000e620000002600 */
[----:B0-----:R-:W-:-:S05]  /*6f90*/  I2FP.F32.U32 R3, UR7 ;  /* 0x0000000700037c45 */ /* 0x001fca0008201000 */
[----:B------:R-:W-:Y:S01]  /*6fa0*/  FMUL R10, R3, UR10 ;  /* 0x0000000a030a7c20 */ /* 0x000fe20008400000 */
[----:B------:R-:W-:-:S05]  /*6fb0*/  IMAD.MOV.U32 R3, RZ, RZ, R17 ;  /* 0x000000ffff037224 */ /* 0x000fca00078e0011 */
[----:B------:R-:W-:Y:S05]  /*6fc0*/  @!P1 BRA `(.L_x_172) ;  /* 0x0000000000289947 */ /* 0x000fea0003800000 */
[----:B------:R-:W-:Y:S02]  /*6fd0*/  ULDC UR10, c[0x0][0x634] ;  /* 0x00018d00000a7ab9 */ /* 0x000fe40000000800 */
[----:B------:R-:W-:-:S05]  /*6fe0*/  IADD3 R7, P1, R16, UR10, RZ ;  /* 0x0000000a10077c10 */ /* 0x000fca000ff3e0ff */
[----:B------:R-:W-:-:S04]  /*6ff0*/  IMAD.X R11, RZ, RZ, R17, P1 ;  /* 0x000000ffff0b7224 */ /* 0x000fc800008e0611 */
[----:B------:R-:W-:-:S04]  /*7000*/  IMAD.WIDE.U32 R4, R11, UR8, RZ ;  /* 0x000000080b047c25 */ /* 0x000fc8000f8e00ff */
[----:B------:R-:W-:-:S04]  /*7010*/  IMAD.WIDE.U32 R4, P1, R7, UR9, R4 ;  /* 0x0000000907047c25 */ /* 0x000fc8000f820004 */
[----:B------:R-:W-:-:S04]  /*7020*/  IMAD.WIDE.U32 R6, R7, UR8, RZ ;  /* 0x0000000807067c25 */ /* 0x000fc8000f8e00ff */
[----:B------:R-:W-:Y:S01]  /*7030*/  IMAD.X R3, RZ, RZ, RZ, P1 ;  /* 0x000000ffff037224 */ /* 0x000fe200008e06ff */
[----:B------:R-:W-:Y:S01]  /*7040*/  IADD3 RZ, P1, R7, R4, RZ ;  /* 0x0000000407ff7210 */ /* 0x000fe20007f3e0ff */
[----:B------:R-:W-:-:S04]  /*7050*/  IMAD.MOV.U32 R2, RZ, RZ, R5 ;  /* 0x000000ffff027224 */ /* 0x000fc800078e0005 */
[----:B------:R-:W-:-:S08]  /*7060*/  IMAD.WIDE.U32.X R2, R11, UR9, R2, P1 ;  /* 0x000000090b027c25 */ /* 0x000fd000088e0402 */
.L_x_172:
[--C-:B------:R-:W-:Y:S01]  /*7070*/  SHF.R.U64 R19, R2, UR11, R3.reuse ;  /* 0x0000000b02137c19 */ /* 0x100fe20008001203 */
[----:B------:R-:W0:Y:S01]  /*7080*/  F2I.U32.TRUNC.NTZ R10, R10 ;  /* 0x0000000a000a7305 */ /* 0x000e22000020f000 */
[----:B------:R-:W-:Y:S01]  /*7090*/  SHF.R.U32.HI R2, RZ, UR11, R3 ;  /* 0x0000000bff027c19 */ /* 0x000fe20008011603 */
[----:B------:R-:W-:Y:S01]  /*70a0*/  ULDC.64 UR8, c[0x0][0x620] ;  /* 0x0001880000087ab9 */ /* 0x000fe20000000a00 */
[----:B------:R-:W-:Y:S01]  /*70b0*/  IADD3 R5, P1, RZ, -R19, RZ ;  /* 0x80000013ff057210 */ /* 0x000fe20007f3e0ff */
[----:B------:R-:W-:Y:S01]  /*70c0*/  ULDC.64 UR14, c[0x0][0x640] ;  /* 0x00019000000e7ab9 */ /* 0x000fe20000000a00 */
[----:B-1----:R-:W-:Y:S01]  /*70d0*/  I2FP.F32.U32 R4, UR12 ;  /* 0x0000000c00047c45 */ /* 0x002fe20008201000 */
[----:B------:R-:W1:Y:S01]  /*70e0*/  LDC R15, c[0x0][0x610] ;  /* 0x00018400ff0f7b82 */ /* 0x000e620000000800 */
[----:B------:R-:W-:Y:S01]  /*70f0*/  ULDC UR11, c[0x0][0x658] ;  /* 0x00019600000b7ab9 */ /* 0x000fe20000000800 */
[----:B------:R-:W-:Y:S01]  /*7100*/  IMAD.X R2, RZ, RZ, ~R2, P1 ;  /* 0x000000ffff027224 */ /* 0x000fe200008e0e02 */
[----:B------:R-:W-:Y:S01]  /*7110*/  ISETP.NE.U32.AND P1, PT, RZ, UR14, PT ;  /* 0x0000000eff007c0c */ /* 0x000fe2000bf25070 */
[----:B------:R-:W-:Y:S01]  /*7120*/  FMUL R6, R4, UR13 ;  /* 0x0000000d04067c20 */ /* 0x000fe20008400000 */
[----:B------:R-:W-:Y:S01]  /*7130*/  ULDC UR13, c[0x0][0x648] ;  /* 0x00019200000d7ab9 */ /* 0x000fe20000000800 */
[----:B------:R-:W-:Y:S01]  /*7140*/  IMAD R4, R2, UR8, RZ ;  /* 0x0000000802047c24 */ /* 0x000fe2000f8e02ff */
[----:B------:R-:W-:Y:S01]  /*7150*/  ISETP.NE.AND.EX P1, PT, RZ, UR15, PT, P1 ;  /* 0x0000000fff007c0c */ /* 0x000fe2000bf25310 */
[C---:B------:R-:W-:Y:S01]  /*7160*/  IMAD.WIDE.U32 R2, R5.reuse, UR8, R16 ;  /* 0x0000000805027c25 */ /* 0x040fe2000f8e0010 */
[----:B0-----:R-:W-:Y:S01]  /*7170*/  R2UR UR8, R10 ;  /* 0x000000000a0872ca */ /* 0x001fe200000e0000 */
[----:B------:R-:W0:Y:S02]  /*7180*/  F2I.U32.TRUNC.NTZ R6, R6 ;  /* 0x0000000600067305 */ /* 0x000e24000020f000 */
[----:B------:R-:W-:Y:S01]  /*7190*/  IMAD R5, R5, UR9, R4 ;  /* 0x0000000905057c24 */ /* 0x000fe2000f8e0204 */
[----:B------:R-:W-:-:S03]  /*71a0*/  ULDC UR9, c[0x0][0x618] ;  /* 0x0001860000097ab9 */ /* 0x000fc60000000800 */
[----:B------:R-:W-:-:S05]  /*71b0*/  IMAD.IADD R3, R3, 0x1, R5 ;  /* 0x0000000103037824 */ /* 0x000fca00078e0205 */
[--C-:B------:R-:W-:Y:S02]  /*71c0*/  SHF.R.U64 R10, R2, UR9, R3.reuse ;  /* 0x00000009020a7c19 */ /* 0x100fe40008001203 */
[----:B------:R-:W-:Y:S01]  /*71d0*/  SHF.R.U32.HI R3, RZ, UR9, R3 ;  /* 0x00000009ff037c19 */ /* 0x000fe20008011603 */
[----:B------:R-:W-:Y:S01]  /*71e0*/  ULDC UR9, c[0x0][0x608] ;  /* 0x0001820000097ab9 */ /* 0x000fe20000000800 */
[----:B0-----:R-:W-:Y:S02]  /*71f0*/  R2UR UR10, R6 ;  /* 0x00000000060a72ca */ /* 0x001fe400000e0000 */
[--C-:B------:R-:W-:Y:S02]  /*7200*/  SHF.R.U64 R12, R10, UR9, R3.reuse ;  /* 0x000000090a0c7c19 */ /* 0x100fe40008001203 */
[----:B------:R-:W-:Y:S01]  /*7210*/  SHF.R.U32.HI R3, RZ, UR9, R3 ;  /* 0x00000009ff037c19 */ /* 0x000fe20008011603 */
[----:B------:R-:W-:-:S03]  /*7220*/  UIADD3 UR9, -UR8, URZ, URZ ;  /* 0x0000003f08097290 */ /* 0x000fc6000fffe13f */
[--C-:B------:R-:W-:Y:S01]  /*7230*/  SHF.R.U64 R13, R12, UR11, R3.reuse ;  /* 0x0000000b0c0d7c19 */ /* 0x100fe20008001203 */
[----:B------:R-:W-:Y:S01]  /*7240*/  ULDC UR8, c[0x0][0x144] ;  /* 0x0000510000087ab9 */ /* 0x000fe20000000800 */
[----:B------:R-:W-:-:S03]  /*7250*/  SHF.R.U32.HI R3, RZ, UR11, R3 ;  /* 0x0000000bff037c19 */ /* 0x000fc60008011603 */
[----:B------:R-:W-:Y:S01]  /*7260*/  IMAD.MOV.U32 R2, RZ, RZ, R13 ;  /* 0x000000ffff027224 */ /* 0x000fe200078e000d */
[----:B------:R-:W-:Y:S06]  /*7270*/  @!P1 BRA `(.L_x_173) ;  /* 0x0000000000289947 */ /* 0x000fec0003800000 */
        /* <DEDUP_REMOVED lines=10> */
.L_x_173:
[----:B------:R-:W-:Y:S01]  /*7320*/  UISETP.NE.AND UP0, UPT, UR38, URZ, UPT ;  /* 0x0000003f2600728c */ /* 0x000fe2000bf05270 */
[----:B------:R-:W-:Y:S01]  /*7330*/  SHF.R.U64 R3, R2, UR13, R3 ;  /* 0x0000000d02037c19 */ /* 0x000fe20008001203 */
[----:B------:R-:W-:Y:S01]  /*7340*/  UIADD3 UR10, -UR10, URZ, URZ ;  /* 0x0000003f0a0a7290 */ /* 0x000fe2000fffe13f */
[----:B------:R-:W-:Y:S01]  /*7350*/  LOP3.LUT R2, R12, UR6, RZ, 0xc0, !PT ;  /* 0x000000060c027c12 */ /* 0x000fe2000f8ec0ff */
[----:B------:R-:W-:Y:S01]  /*7360*/  UIMAD UR7, UR8, UR9, UR7 ;  /* 0x00000009080772a4 */ /* 0x000fe2000f8e0207 */
[----:B------:R-:W-:Y:S01]  /*7370*/  LOP3.LUT R5, R10, UR4, RZ, 0xc0, !PT ;  /* 0x000000040a057c12 */ /* 0x000fe2000f8ec0ff */
[----:B------:R-:W-:Y:S01]  /*7380*/  IMAD.MOV R4, RZ, RZ, -R3 ;  /* 0x000000ffff047224 */ /* 0x000fe200078e0a03 */
[----:B------:R-:W-:Y:S01]  /*7390*/  ULDC UR8, c[0x0][0x148] ;  /* 0x0000520000087ab9 */ /* 0x000fe20000000800 */
[----:B------:R-:W-:Y:S01]  /*73a0*/  IMAD R18, R3, UR5, R2 ;  /* 0x0000000503127c24 */ /* 0x000fe2000f8e0202 */
[----:B------:R-:W-:Y:S01]  /*73b0*/  PLOP3.LUT P1, PT, PT, PT, UP0, 0x80, 0x0 ;  /* 0x000000000000781c */ /* 0x000fe20003f2f008 */
[----:B------:R-:W-:Y:S01]  /*73c0*/  IMAD.MOV.U32 R3, RZ, RZ, 0x1 ;  /* 0x00000001ff037424 */ /* 0x000fe200078e00ff */
[----:B------:R-:W-:-:S03]  /*73d0*/  @UP0 UIMAD UR7, UR8, UR10, UR12 ;  /* 0x0000000a080702a4 */ /* 0x000fc6000f8e020c */
[----:B------:R-:W-:Y:S02]  /*73e0*/  ULDC UR8, c[0x0][0x638] ;  /* 0x00018e0000087ab9 */ /* 0x000fe40000000800 */
[----:B------:R-:W-:Y:S02]  /*73f0*/  IMAD R2, R4, UR8, R13 ;  /* 0x0000000804027c24 */ /* 0x000fe4000f8e020d */
[----:B-1----:R-:W-:Y:S01]  /*7400*/  IMAD R18, R18, R15, UR7 ;  /* 0x0000000712127e24 */ /* 0x002fe2000f8e020f */
[----:B------:R-:W-:Y:S02]  /*7410*/  ULDC UR7, c[0x0][0x600] ;  /* 0x0001800000077ab9 */ /* 0x000fe40000000800 */
[----:B------:R-:W-:-:S05]  /*7420*/  IMAD R5, R2, UR7, R5 ;  /* 0x0000000702057c24 */ /* 0x000fca000f8e0205 */
[----:B------:R-:W-:Y:S02]  /*7430*/  SEL R2, R5, R18, !P1 ;  /* 0x0000001205027207 */ /* 0x000fe40004800000 */
[----:B------:R-:W-:-:S07]  /*7440*/  SEL R18, R18, R5, !P1 ;  /* 0x0000000512127207 */ /* 0x000fce0004800000 */
.L_x_171:
[----:B------:R-:W-:Y:S05]  /*7450*/  BSYNC B1 ;  /* 0x0000000000017941 */ /* 0x000fea0003800000 */
.L_x_170:
[----:B------:R-:W-:-:S13]  /*7460*/  LOP3.LUT P1, RZ, R3, 0xff, RZ, 0xc0, !PT ;  /* 0x000000ff03ff7812 */ /* 0x000fda000782c0ff */
[----:B------:R-:W-:Y:S05]  /*7470*/  @P1 BRA `(.L_x_174) ;  /* 0xfffffff400381947 */ /* 0x000fea000383ffff */
[----:B------:R-:W-:Y:S05]  /*7480*/  BSYNC B0 ;  /* 0x0000000000007941 */ /* 0x000fea0003800000 */
.L_x_162:
[----:B------:R-:W-:-:S03]  /*7490*/  UMOV UR7, 0xffffffff ;  /* 0xffffffff00077882 */ /* 0x000fc60000000000 */
[----:B------:R-:W-:Y:S05]  /*74a0*/  BRA.DIV UR7, `(.L_x_175) ;  /* 0x0000000607447947 */ /* 0x000fea000b800000 */
[----:B------:R-:W-:-:S13]  /*74b0*/  ELECT P6, URZ, PT ;  /* 0x00000000003f782f */ /* 0x000fda00038c0000 */
.L_x_191:
[----:B------:R-:W-:Y:S04]  /*74c0*/  BSSY B0, `(.L_x_176) ;  /* 0x000002c000007945 */ /* 0x000fe80003800000 */
[----:B------:R-:W-:Y:S05]  /*74d0*/  @!P6 BRA `(.L_x_177) ;  /* 0x0000000000a8e947 */ /* 0x000fea0003800000 */
[----:B------:R-:W-:-:S04]  /*74e0*/  ULOP3.LUT UR7, UR36, 0x2, URZ, 0xfc, !UPT ;  /* 0x0000000224077892 */ /* 0x000fc8000f8efc3f */
[----:B------:R-:W-:-:S06]  /*74f0*/  UISETP.NE.AND UP0, UPT, UR7, 0x3, UPT ;  /* 0x000000030700788c */ /* 0x000fcc000bf05270 */
[----:B------:R-:W-:-:S13]  /*7500*/  PLOP3.LUT P0, PT, PT, PT, UP0, 0x80, 0x0 ;  /* 0x000000000000781c */ /* 0x000fda0003f0f008 */
[----:B------:R-:W-:Y:S05]  /*7510*/  @!P0 BRA `(.L_x_178) ;  /* 0x0000000000048947 */ /* 0x000fea0003800000 */
[----:B------:R-:W-:Y:S01]  /*7520*/  BPT.TRAP 0x1 ;  /* 0x000000040000795c */ /* 0x000fe20000300000 */
.L_x_178:
[----:B------:R-:W0:Y:S01]  /*7530*/  S2R R3, SR_CgaCtaId ;  /* 0x0000000000037919 */ /* 0x000e220000008800 */
[----:B------:R-:W-:-:S04]  /*7540*/  MOV R2, 0x400 ;  /* 0x0000040000027802 */ /* 0x000fc80000000f00 */
[----:B0-----:R-:W-:Y:S02]  /*7550*/  LEA R3, R3, R2, 0x18 ;  /* 0x0000000203037211 */ /* 0x001fe400078ec0ff */
[----:B------:R-:W-:-:S03]  /*7560*/  SHF.L.U32 R2, R8, 0x1f, RZ ;  /* 0x0000001f08027819 */ /* 0x000fc600000006ff */
[----:B------:R-:W-:-:S04]  /*7570*/  VIADD R3, R3, 0x20 ;  /* 0x0000002003037836 */ /* 0x000fc80000000000 */
[C---:B------:R-:W-:Y:S02]  /*7580*/  IMAD R7, R0.reuse, 0x8, R3 ;  /* 0x0000000800077824 */ /* 0x040fe400078e0203 */
[----:B------:R-:W-:Y:S02]  /*7590*/  VIADD R0, R0, 0x1 ;  /* 0x0000000100007836 */ /* 0x000fe40000000000 */
[----:B------:R-:W0:Y:S03]  /*75a0*/  SYNCS.PHASECHK.TRANS64.TRYWAIT P0, [R7+URZ], R2 ;  /* 0x00000002070075a7 */ /* 0x000e26000800017f */
[----:B------:R-:W-:-:S04]  /*75b0*/  ISETP.NE.AND P1, PT, R0, 0x4, PT ;  /* 0x000000040000780c */ /* 0x000fc80003f25270 */
[----:B------:R-:W-:Y:S02]  /*75c0*/  SEL R5, RZ, 0x1, P1 ;  /* 0x00000001ff057807 */ /* 0x000fe40000800000 */
[----:B------:R-:W-:Y:S02]  /*75d0*/  SEL R0, R0, RZ, P1 ;  /* 0x000000ff00007207 */ /* 0x000fe40000800000 */
[----:B------:R-:W-:-:S03]  /*75e0*/  LOP3.LUT R5, R8, R5, RZ, 0x3c, !PT ;  /* 0x0000000508057212 */ /* 0x000fc600078e3cff */
[----:B------:R-:W-:Y:S01]  /*75f0*/  IMAD R9, R0, 0x8, R3 ;  /* 0x0000000800097824 */ /* 0x000fe200078e0203 */
[----:B------:R-:W-:Y:S01]  /*7600*/  SHF.L.U32 R4, R5, 0x1f, RZ ;  /* 0x0000001f05047819 */ /* 0x000fe200000006ff */
[----:B0-----:R-:W-:Y:S06]  /*7610*/  @!P0 BRA `(.L_x_179) ;  /* 0x0000000400088947 */ /* 0x001fec0003800000 */
.L_x_192:
[----:B------:R-:W1:Y:S01]  /*7620*/  SYNCS.PHASECHK.TRANS64.TRYWAIT P0, [R9+URZ], R4 ;  /* 0x00000004090075a7 */ /* 0x000e62000800017f */
[----:B------:R-:W-:-:S05]  /*7630*/  VIADD R0, R0, 0x1 ;  /* 0x0000000100007836 */ /* 0x000fca0000000000 */
[----:B------:R-:W-:-:S04]  /*7640*/  ISETP.NE.AND P1, PT, R0, 0x4, PT ;  /* 0x000000040000780c */ /* 0x000fc80003f25270 */
[----:B0-----:R-:W-:Y:S02]  /*7650*/  SEL R2, RZ, 0x1, P1 ;  /* 0x00000001ff027807 */ /* 0x001fe40000800000 */
[----:B------:R-:W-:Y:S02]  /*7660*/  SEL R0, R0, RZ, P1 ;  /* 0x000000ff00007207 */ /* 0x000fe40000800000 */
[----:B------:R-:W-:-:S03]  /*7670*/  LOP3.LUT R7, R5, R2, RZ, 0x3c, !PT ;  /* 0x0000000205077212 */ /* 0x000fc600078e3cff */
[----:B------:R-:W-:Y:S01]  /*7680*/  IMAD R6, R0, 0x8, R3 ;  /* 0x0000000800067824 */ /* 0x000fe200078e0203 */
[----:B------:R-:W-:Y:S01]  /*7690*/  SHF.L.U32 R5, R7, 0x1f, RZ ;  /* 0x0000001f07057819 */ /* 0x000fe200000006ff */
[----:B-1----:R-:W-:Y:S06]  /*76a0*/  @!P0 BRA `(.L_x_180) ;  /* 0x0000000000f88947 */ /* 0x002fec0003800000 */
.L_x_193:
[----:B------:R-:W1:Y:S01]  /*76b0*/  SYNCS.PHASECHK.TRANS64.TRYWAIT P0, [R6+URZ], R5 ;  /* 0x00000005060075a7 */ /* 0x000e62000800017f */
[----:B------:R-:W-:-:S05]  /*76c0*/  VIADD R0, R0, 0x1 ;  /* 0x0000000100007836 */ /* 0x000fca0000000000 */
[----:B------:R-:W-:-:S04]  /*76d0*/  ISETP.NE.AND P1, PT, R0, 0x4, PT ;  /* 0x000000040000780c */ /* 0x000fc80003f25270 */
[----:B------:R-:W-:Y:S02]  /*76e0*/  SEL R2, RZ, 0x1, P1 ;  /* 0x00000001ff027807 */ /* 0x000fe40000800000 */
[----:B------:R-:W-:Y:S02]  /*76f0*/  SEL R0, R0, RZ, P1 ;  /* 0x000000ff00007207 */ /* 0x000fe40000800000 */
[----:B------:R-:W-:Y:S01]  /*7700*/  LOP3.LUT R2, R7, R2, RZ, 0x3c, !PT ;  /* 0x0000000207027212 */ /* 0x000fe200078e3cff */
[----:B-1----:R-:W-:Y:S06]  /*7710*/  @!P0 BRA `(.L_x_181) ;  /* 0x0000000000f08947 */ /* 0x002fec0003800000 */
.L_x_194:
[----:B------:R-:W-:Y:S01]  /*7720*/  IMAD R3, R0, 0x8, R3 ;  /* 0x0000000800037824 */ /* 0x000fe200078e0203 */
[----:B------:R-:W-:-:S07]  /*7730*/  SHF.L.U32 R0, R2, 0x1f, RZ ;  /* 0x0000001f02007819 */ /* 0x000fce00000006ff */
.L_x_182:
[----:B--2---:R2:W3:Y:S02]  /*7740*/  SYNCS.PHASECHK.TRANS64.TRYWAIT P0, [R3+URZ], R0 ;  /* 0x00000000030075a7 */ /* 0x0044e4000800017f */
[----:B---3--:R-:W-:Y:S05]  /*7750*/  @!P0 NANOSLEEP.SYNCS 0x989680 ;  /* 0x009896800000895d */ /* 0x008fea0003900000 */
[----:B------:R-:W3:Y:S02]  /*7760*/  @!P0 SYNCS.PHASECHK.TRANS64 P0, [R3+URZ], R0 ;  /* 0x00000000030085a7 */ /* 0x000ee4000800007f */
[----:B---3--:R-:W-:Y:S05]  /*7770*/  @!P0 BRA `(.L_x_182) ;  /* 0xfffffffc00f08947 */ /* 0x008fea000383ffff */
.L_x_177:
[----:B------:R-:W-:Y:S05]  /*7780*/  BSYNC B0 ;  /* 0x0000000000007941 */ /* 0x000fea0003800000 */
.L_x_176:
[----:B------:R-:W-:Y:S05]  /*7790*/  EXIT ;  /* 0x000000000000794d */ /* 0x000fea0003800000 */
.L_x_14:
[----:B0-----:R0:W1:Y:S02]  /*77a0*/  SYNCS.PHASECHK.TRANS64.TRYWAIT P0, [R93+URZ], R0 ;  /* 0x000000005d0075a7 */ /* 0x001064000800017f */
[----:B-1----:R-:W-:Y:S05]  /*77b0*/  @!P0 NANOSLEEP.SYNCS 0x989680 ;  /* 0x009896800000895d */ /* 0x002fea0003900000 */
[----:B------:R-:W1:Y:S02]  /*77c0*/  @!P0 SYNCS.PHASECHK.TRANS64 P0, [R93+URZ], R0 ;  /* 0x000000005d0085a7 */ /* 0x000e64000800007f */
[----:B-1----:R-:W-:Y:S05]  /*77d0*/  @!P0 BRA `(.L_x_14) ;  /* 0xfffffffc00f08947 */ /* 0x002fea000383ffff */
[----:B------:R-:W-:Y:S05]  /*77e0*/  BRA `(.L_x_183) ;  /* 0xffffff9c008c7947 */ /* 0x000fea000383ffff */
.L_x_19:
[----:B-1----:R1:W2:Y:S02]  /*77f0*/  SYNCS.PHASECHK.TRANS64.TRYWAIT P1, [R3+URZ], R0 ;  /* 0x00000000030075a7 */ /* 0x0022a4000802017f */
[----:B--2---:R-:W-:Y:S05]  /*7800*/  @!P1 NANOSLEEP.SYNCS 0x989680 ;  /* 0x009896800000995d */ /* 0x004fea0003900000 */
[----:B------:R-:W2:Y:S02]  /*7810*/  @!P1 SYNCS.PHASECHK.TRANS64 P1, [R3+URZ], R0 ;  /* 0x00000000030095a7 */ /* 0x000ea4000802007f */
[----:B--2---:R-:W-:Y:S05]  /*7820*/  @!P1 BRA `(.L_x_19) ;  /* 0xfffffffc00f09947 */ /* 0x004fea000383ffff */
[----:B------:R-:W-:Y:S05]  /*7830*/  BRA `(.L_x_18) ;  /* 0xffffff9c00f47947 */ /* 0x000fea000383ffff */
.L_x_24:
[----:B-1----:R-:W-:-:S04]  /*7840*/  IMAD.U32 R4, RZ, RZ, UR4 ;  /* 0x00000004ff047e24 */ /* 0x002fc8000f8e00ff */
[----:B------:R1:W2:Y:S03]  /*7850*/  SYNCS.PHASECHK.TRANS64.TRYWAIT P1, [R4+URZ], R3 ;  /* 0x00000003040075a7 */ /* 0x0002a6000802017f */
[----:B--2---:R-:W-:Y:S05]  /*7860*/  @!P1 NANOSLEEP.SYNCS 0x989680 ;  /* 0x009896800000995d */ /* 0x004fea0003900000 */
[----:B------:R-:W2:Y:S02]  /*7870*/  @!P1 SYNCS.PHASECHK.TRANS64 P1, [R4+URZ], R3 ;  /* 0x00000003040095a7 */ /* 0x000ea4000802007f */
[----:B--2---:R-:W-:Y:S05]  /*7880*/  @!P1 BRA `(.L_x_24) ;  /* 0xfffffffc00ec9947 */ /* 0x004fea000383ffff */
[----:B------:R-:W-:Y:S05]  /*7890*/  BRA `(.L_x_23) ;  /* 0xffffffa0006c7947 */ /* 0x000fea000383ffff */
.L_x_30:
[----:B--2---:R2:W3:Y:S02]  /*78a0*/  SYNCS.PHASECHK.TRANS64.TRYWAIT P0, [R93+URZ+0x10], R0 ;  /* 0x000010005d0075a7 */ /* 0x0044e4000800017f */
[----:B---3--:R-:W-:Y:S05]  /*78b0*/  @!P0 NANOSLEEP.SYNCS 0x989680 ;  /* 0x009896800000895d */ /* 0x008fea0003900000 */
[----:B------:R-:W3:Y:S02]  /*78c0*/  @!P0 SYNCS.PHASECHK.TRANS64 P0, [R93+URZ+0x10], R0 ;  /* 0x000010005d0085a7 */ /* 0x000ee4000800007f */
[----:B---3--:R-:W-:Y:S05]  /*78d0*/  @!P0 BRA `(.L_x_30) ;  /* 0xfffffffc00f08947 */ /* 0x008fea000383ffff */
[----:B------:R-:W-:Y:S05]  /*78e0*/  BRA `(.L_x_184) ;  /* 0xffffffa400687947 */ /* 0x000fea000383ffff */
.L_x_163:
[----:B------:R-:W-:Y:S01]  /*78f0*/  BSSY B1, `(.L_x_185) ;  /* 0x0000006000017945 */ /* 0x000fe20003800000 */
[----:B------:R-:W-:-:S07]  /*7900*/  IMAD.MOV.U32 R15, RZ, RZ, -0x1 ;  /* 0xffffffffff0f7424 */ /* 0x000fce00078e00ff */
[----:B------:R-:W-:Y:S05]  /*7910*/  WARPSYNC.COLLECTIVE R15, `(.L_x_186) ;  /* 0x000000000f0c7348 */ /* 0x000fea0003c00000 */
[----:B------:R-:W-:Y:S02]  /*7920*/  ELECT P6, UR62, PT ;  /* 0x00000000003e782f */ /* 0x000fe400038c0000 */
[----:B------:R-:W-:Y:S01]  /*7930*/  MOV R14, UR62 ;  /* 0x0000003e000e7c02 */ /* 0x000fe20008000f00 */
[----:B------:R-:W-:Y:S10]  /*7940*/  ENDCOLLECTIVE ;  /* 0x000000000000791b */ /* 0x000ff40003800000 */
.L_x_186:
[----:B------:R-:W-:Y:S05]  /*7950*/  BSYNC B1 ;  /* 0x0000000000017941 */ /* 0x000fea0003800000 */
.L_x_185:
[----:B------:R-:W-:Y:S05]  /*7960*/  BRA `(.L_x_187) ;  /* 0xfffffff000087947 */ /* 0x000fea000383ffff */
.L_x_166:
[----:B-1----:R1:W2:Y:S02]  /*7970*/  SYNCS.PHASECHK.TRANS64.TRYWAIT P1, [R7+URZ+0x20], R4 ;  /* 0x00002004070075a7 */ /* 0x0022a4000802017f */
[----:B--2---:R-:W-:Y:S05]  /*7980*/  @!P1 NANOSLEEP.SYNCS 0x989680 ;  /* 0x009896800000995d */ /* 0x004fea0003900000 */
[----:B------:R-:W2:Y:S02]  /*7990*/  @!P1 SYNCS.PHASECHK.TRANS64 P1, [R7+URZ+0x20], R4 ;  /* 0x00002004070095a7 */ /* 0x000ea4000802007f */
[----:B--2---:R-:W-:Y:S05]  /*79a0*/  @!P1 BRA `(.L_x_166) ;  /* 0xfffffffc00f09947 */ /* 0x004fea000383ffff */
[----:B------:R-:W-:Y:S05]  /*79b0*/  BRA `(.L_x_188) ;  /* 0xfffffff0003c7947 */ /* 0x000fea000383ffff */
.L_x_175:
[----:B------:R-:W-:Y:S01]  /*79c0*/  BSSY B0, `(.L_x_189) ;  /* 0x0000006000007945 */ /* 0x000fe20003800000 */
[----:B------:R-:W-:-:S07]  /*79d0*/  IMAD.MOV.U32 R15, RZ, RZ, -0x1 ;  /* 0xffffffffff0f7424 */ /* 0x000fce00078e00ff */
[----:B------:R-:W-:Y:S05]  /*79e0*/  WARPSYNC.COLLECTIVE R15, `(.L_x_190) ;  /* 0x000000000f0c7348 */ /* 0x000fea0003c00000 */
[----:B------:R-:W-:Y:S02]  /*79f0*/  ELECT P6, UR62, PT ;  /* 0x00000000003e782f */ /* 0x000fe400038c0000 */
[----:B------:R-:W-:Y:S01]  /*7a00*/  MOV R14, UR62 ;  /* 0x0000003e000e7c02 */ /* 0x000fe20008000f00 */
[----:B------:R-:W-:Y:S10]  /*7a10*/  ENDCOLLECTIVE ;  /* 0x000000000000791b */ /* 0x000ff40003800000 */
.L_x_190:
[----:B------:R-:W-:Y:S05]  /*7a20*/  BSYNC B0 ;  /* 0x0000000000007941 */ /* 0x000fea0003800000 */
.L_x_189:
[----:B------:R-:W-:Y:S05]  /*7a30*/  BRA `(.L_x_191) ;  /* 0xfffffff800a07947 */ /* 0x000fea000383ffff */
.L_x_179:
[----:B0-----:R0:W1:Y:S02]  /*7a40*/  SYNCS.PHASECHK.TRANS64.TRYWAIT P0, [R7+URZ], R2 ;  /* 0x00000002070075a7 */ /* 0x001064000800017f */
[----:B-1----:R-:W-:Y:S05]  /*7a50*/  @!P0 NANOSLEEP.SYNCS 0x989680 ;  /* 0x009896800000895d */ /* 0x002fea0003900000 */
[----:B------:R-:W1:Y:S02]  /*7a60*/  @!P0 SYNCS.PHASECHK.TRANS64 P0, [R7+URZ], R2 ;  /* 0x00000002070085a7 */ /* 0x000e64000800007f */
[----:B-1----:R-:W-:Y:S05]  /*7a70*/  @!P0 BRA `(.L_x_179) ;  /* 0xfffffffc00f08947 */ /* 0x002fea000383ffff */
[----:B------:R-:W-:Y:S05]  /*7a80*/  BRA `(.L_x_192) ;  /* 0xfffffff800e47947 */ /* 0x000fea000383ffff */
.L_x_180:
[----:B0-----:R0:W1:Y:S02]  /*7a90*/  SYNCS.PHASECHK.TRANS64.TRYWAIT P0, [R9+URZ], R4 ;  /* 0x00000004090075a7 */ /* 0x001064000800017f */
[----:B-1----:R-:W-:Y:S05]  /*7aa0*/  @!P0 NANOSLEEP.SYNCS 0x989680 ;  /* 0x009896800000895d */ /* 0x002fea0003900000 */
[----:B------:R-:W1:Y:S02]  /*7ab0*/  @!P0 SYNCS.PHASECHK.TRANS64 P0, [R9+URZ], R4 ;  /* 0x00000004090085a7 */ /* 0x000e64000800007f */
[----:B-1----:R-:W-:Y:S05]  /*7ac0*/  @!P0 BRA `(.L_x_180) ;  /* 0xfffffffc00f08947 */ /* 0x002fea000383ffff */
[----:B------:R-:W-:Y:S05]  /*7ad0*/  BRA `(.L_x_193) ;  /* 0xfffffff800f47947 */ /* 0x000fea000383ffff */
.L_x_181:
[----:B-1----:R1:W2:Y:S02]  /*7ae0*/  SYNCS.PHASECHK.TRANS64.TRYWAIT P0, [R6+URZ], R5 ;  /* 0x00000005060075a7 */ /* 0x0022a4000800017f */
[----:B--2---:R-:W-:Y:S05]  /*7af0*/  @!P0 NANOSLEEP.SYNCS 0x989680 ;  /* 0x009896800000895d */ /* 0x004fea0003900000 */
[----:B------:R-:W2:Y:S02]  /*7b00*/  @!P0 SYNCS.PHASECHK.TRANS64 P0, [R6+URZ], R5 ;  /* 0x00000005060085a7 */ /* 0x000ea4000800007f */
[----:B--2---:R-:W-:Y:S05]  /*7b10*/  @!P0 BRA `(.L_x_181) ;  /* 0xfffffffc00f08947 */ /* 0x004fea000383ffff */
[----:B------:R-:W-:Y:S05]  /*7b20*/  BRA `(.L_x_194) ;  /* 0xfffffff800fc7947 */ /* 0x000fea000383ffff */
.L_x_195:
[----:B------:R-:W-:-:S00]  /*7b30*/  BRA `(.L_x_195) ;  /* 0xfffffffc00fc7947 */ /* 0x000fc0000383ffff */
[----:B------:R-:W-:-:S00]  /*7b40*/  NOP ;  /* 0x0000000000007918 */ /* 0x000fc00000000000 */
        /* <DEDUP_REMOVED lines=11> */
.L_x_196:


//--------------------- .nv.global.init           --------------------------
	.section	.nv.global.init,"aw",@progbits
.nv.global.init:
	.type		$str$22,@object
	.size		$str$22,($str$23 - $str$22)
$str$22:
        /*0000*/ 	.byte	0x6b, 0x5f, 0x74, 0x69, 0x6c, 0x65, 0x5f, 0x63, 0x6f, 0x75, 0x6e, 0x74, 0x20, 0x3e, 0x3d, 0x20
        /*0010*/ 	.byte	0x31, 0x00
	.type		$str$23,@object
	.size		$str$23,(__unnamed_1 - $str$23)
$str$23:
        /*0012*/ 	.byte	0x2f, 0x74, 0x6d, 0x70, 0x2f, 0x63, 0x75, 0x74, 0x6c, 0x61, 0x73, 0x73, 0x5f, 0x73, 0x77, 0x65
        /*0022*/ 	.byte	0x65, 0x70, 0x5f, 0x73, 0x72, 0x63, 0x2f, 0x69, 0x6e, 0x63, 0x6c, 0x75, 0x64, 0x65, 0x2f, 0x63
        /*0032*/ 	.byte	0x75, 0x74, 0x6c, 0x61, 0x73, 0x73, 0x2f, 0x67, 0x65, 0x6d, 0x6d, 0x2f, 0x63, 0x6f, 0x6c, 0x6c
        /*0042*/ 	.byte	0x65, 0x63, 0x74, 0x69, 0x76, 0x65, 0x2f, 0x73, 0x6d, 0x39, 0x30, 0x5f, 0x6d, 0x6d, 0x61, 0x5f
        /*0052*/ 	.byte	0x74, 0x6d, 0x61, 0x5f, 0x67, 0x6d, 0x6d, 0x61, 0x5f, 0x73, 0x73, 0x5f, 0x77, 0x61, 0x72, 0x70
        /*0062*/ 	.byte	0x73, 0x70, 0x65, 0x63, 0x69, 0x61, 0x6c, 0x69, 0x7a, 0x65, 0x64, 0x2e, 0x68, 0x70, 0x70, 0x00
	.type		__unnamed_1,@object
	.size		__unnamed_1,(.L_0 - __unnamed_1)
__unnamed_1:
        /*0072*/ 	.byte	0x76, 0x6f, 0x69, 0x64, 0x20, 0x63, 0x75, 0x74, 0x6c, 0x61, 0x73, 0x73, 0x3a, 0x3a, 0x67, 0x65
        /* <DEDUP_REMOVED lines=180> */
        /*0bc2*/ 	.byte	0x00
.L_0:


//--------------------- .nv.shared._ZN7cutlass13device_kernelINS_4gemm6kernel13GemmUniversalIN4cute5tupleIJiiiiEEENS1_10collective13CollectiveMmaINS1_34MainloopSm90TmaGmmaWarpSpecializedILi4ENS5_IJNS4_1CILi1EEESB_SB_EEENS1_32KernelTmaWarpSpecializedPingpongEEENS5_IJNSA_ILi64EEENSA_ILi128EEENSA_ILi32EEEEEENS_10bfloat16_tENS5_IJlSB_lEEESJ_SK_NS4_8TiledMMAINS4_8MMA_AtomIJNS4_4SM904GMMA28MMA_64x128x16_F32BF16BF16_SSILNSO_5MajorE0ELSQ_0ELNSO_7ScaleInE1ELSR_1EEEEEENS4_6LayoutISC_NS5_IJNSA_ILi0EEESV_SV_EEEEENS5_IJNS4_10UnderscoreESY_SY_EEEEENS4_13SM90_TMA_LOADENS4_14ComposedLayoutINS4_7SwizzleILi2ELi4ELi3EEENS4_18smem_ptr_flag_bitsILi16EEENSU_INS5_IJNSA_ILi8EEESH_EEENS5_IJSH_SB_EEEEEEEvNS4_8identityES11_S1B_vS1C_EENS_8epilogue10collective6detail29Sm90TmaWarpSpecializedAdapterINS1F_15DefaultEpilogueISJ_SK_SK_NS1E_6thread17LinearCombinationISJ_Li1EffLNS1J_9ScaleType4KindE0ELNS_15FloatRoundStyleE2ESJ_EENS1_15EpilogueDefaultEEEEEvvEEEEvNT_6ParamsE --------------------------
	.section	.nv.shared._ZN7cutlass13device_kernelINS_4gemm6kernel13GemmUniversalIN4cute5tupleIJiiiiEEENS1_10collective13CollectiveMmaINS1_34MainloopSm90TmaGmmaWarpSpecializedILi4ENS5_IJNS4_1CILi1EEESB_SB_EEENS1_32KernelTmaWarpSpecializedPingpongEEENS5_IJNSA_ILi64EEENSA_ILi128EEENSA_ILi32EEEEEENS_10bfloat16_tENS5_IJlSB_lEEESJ_SK_NS4_8TiledMMAINS4_8MMA_AtomIJNS4_4SM904GMMA28MMA_64x128x16_F32BF16BF16_SSILNSO_5MajorE0ELSQ_0ELNSO_7ScaleInE1ELSR_1EEEEEENS4_6LayoutISC_NS5_IJNSA_ILi0EEESV_SV_EEEEENS5_IJNS4_10UnderscoreESY_SY_EEEEENS4_13SM90_TMA_LOADENS4_14ComposedLayoutINS4_7SwizzleILi2ELi4ELi3EEENS4_18smem_ptr_flag_bitsILi16EEENSU_INS5_IJNSA_ILi8EEESH_EEENS5_IJSH_SB_EEEEEEEvNS4_8identityES11_S1B_vS1C_EENS_8epilogue10collective6detail29Sm90TmaWarpSpecializedAdapterINS1F_15DefaultEpilogueISJ_SK_SK_NS1E_6thread17LinearCombinationISJ_Li1EffLNS1J_9ScaleType4KindE0ELNS_15FloatRoundStyleE2ESJ_EENS1_15EpilogueDefaultEEEEEvvEEEEvNT_6ParamsE,"aw",@nobits
	.sectionflags	@""
	.align	16
	.zero		1024


//--------------------- .nv.shared.reserved.0     --------------------------
	.section	.nv.shared.reserved.0,"aw",@nobits
	.weak		__nv_reservedSMEM_offset_0_alias
	.size		__nv_reservedSMEM_offset_0_alias, 0, 0
	.other		__nv_reservedSMEM_offset_0_alias,@"STO_CUDA_RESERVED_SHARED STV_DEFAULT"
__nv_reservedSMEM_offset_0_alias:
	.zero		0


//--------------------- .nv.global                --------------------------
	.section	.nv.global,"aw",@nobits
.nv.global:
	.type		_ZN39_INTERNAL_91c21eb9_4_k_cu_c6008ea4_31034cute1_E,@object
	.size		_ZN39_INTERNAL_91c21eb9_4_k_cu_c6008ea4_31034cute1_E,(_ZN39_INTERNAL_91c21eb9_4_k_cu_c6008ea4_31034cuda3std3__45__cpo6cbeginE - _ZN39_INTERNAL_91c21eb9_4_k_cu_c6008ea4_31034cute1_E)
_ZN39_INTERNAL_91c21eb9_4_k_cu_c6008ea4_31034cute1_E:
	.zero		1
	.type		_ZN39_INTERNAL_91c21eb9_4_k_cu_c6008ea4_31034cuda3std3__45__cpo6cbeginE,@object
	.size		_ZN39_INTERNAL_91c21eb9_4_k_cu_c6008ea4_31034cuda3std3__45__cpo6cbeginE,(_ZN39_INTERNAL_91c21eb9_4_k_cu_c6008ea4_31034cuda3std3__48in_placeE - _ZN39_INTERNAL_91c21eb9_4_k_cu_c6008ea4_31034cuda3std3__45__cpo6cbeginE)
_ZN39_INTERNAL_91c21eb9_4_k_cu_c6008ea4_31034cuda3std3__45__cpo6cbeginE:
	.zero		1
	.type		_ZN39_INTERNAL_91c21eb9_4_k_cu_c6008ea4_31034cuda3std3__48in_placeE,@object
	.size		_ZN39_INTERNAL_91c21eb9_4_k_cu_c6008ea4_31034cuda3std3__48in_placeE,(_ZN39_INTERNAL_91c21eb9_4_k_cu_c6008ea4_31034cuda3std6ranges3__45__cpo9iter_moveE - _ZN39_INTERNAL_91c21eb9_4_k_cu_c6008ea4_31034cuda3std3__48in_placeE)
_ZN39_INTERNAL_91c21eb9_4_k_cu_c6008ea4_31034cuda3std3__48in_placeE:
	.zero		1
	.type		_ZN39_INTERNAL_91c21eb9_4_k_cu_c6008ea4_31034cuda3std6ranges3__45__cpo9iter_moveE,@object
	.size		_ZN39_INTERNAL_91c21eb9_4_k_cu_c6008ea4_31034cuda3std6ranges3__45__cpo9iter_moveE,(_ZN39_INTERNAL_91c21eb9_4_k_cu_c6008ea4_31034cuda3std3__45__cpo5beginE - _ZN39_INTERNAL_91c21eb9_4_k_cu_c6008ea4_31034cuda3std6ranges3__45__cpo9iter_moveE)
_ZN39_INTERNAL_91c21eb9_4_k_cu_c6008ea4_31034cuda3std6ranges3__45__cpo9iter_moveE:
	.zero		1
	.type		_ZN39_INTERNAL_91c21eb9_4_k_cu_c6008ea4_31034cuda3std3__45__cpo5beginE,@object
	.size		_ZN39_INTERNAL_91c21eb9_4_k_cu_c6008ea4_31034cuda3std3__45__cpo5beginE,(_ZN39_INTERNAL_91c21eb9_4_k_cu_c6008ea4_31034cuda3std3__441_GLOBAL__N__91c21eb9_4_k_cu_c6008ea4_31036ignoreE - _ZN39_INTERNAL_91c21eb9_4_k_cu_c6008ea4_31034cuda3std3__45__cpo5beginE)
_ZN39_INTERNAL_91c21eb9_4_k_cu_c6008ea4_31034cuda3std3__45__cpo5beginE:
	.zero		1
	.type		_ZN39_INTERNAL_91c21eb9_4_k_cu_c6008ea4_31034cuda3std3__441_GLOBAL__N__91c21eb9_4_k_cu_c6008ea4_31036ignoreE,@object
	.size		_ZN39_INTERNAL_91c21eb9_4_k_cu_c6008ea4_31034cuda3std3__441_GLOBAL__N__91c21eb9_4_k_cu_c6008ea4_31036ignoreE,(_ZN39_INTERNAL_91c21eb9_4_k_cu_c6008ea4_31034cute7productE - _ZN39_INTERNAL_91c21eb9_4_k_cu_c6008ea4_31034cuda3std3__441_GLOBAL__N__91c21eb9_4_k_cu_c6008ea4_31036ignoreE)
_ZN39_INTERNAL_91c21eb9_4_k_cu_c6008ea4_31034cuda3std3__441_GLOBAL__N__91c21eb9_4_k_cu_c6008ea4_31036ignoreE:
	.zero		1
	.type		_ZN39_INTERNAL_91c21eb9_4_k_cu_c6008ea4_31034cute7productE,@object
	.size		_ZN39_INTERNAL_91c21eb9_4_k_cu_c6008ea4_31034cute7productE,(_ZN39_INTERNAL_91c21eb9_4_k_cu_c6008ea4_31034cuda3std3__45__cpo3endE - _ZN39_INTERNAL_91c21eb9_4_k_cu_c6008ea4_31034cute7productE)
_ZN39_INTERNAL_91c21eb9_4_k_cu_c6008ea4_31034cute7productE:
	.zero		1
	.type		_ZN39_INTERNAL_91c21eb9_4_k_cu_c6008ea4_31034cuda3std3__45__cpo3endE,@object
	.size		_ZN39_INTERNAL_91c21eb9_4_k_cu_c6008ea4_31034cuda3std3__45__cpo3endE,(_ZN39_INTERNAL_91c21eb9_4_k_cu_c6008ea4_31034cuda3std3__419piecewise_constructE - _ZN39_INTERNAL_91c21eb9_4_k_cu_c6008ea4_31034cuda3std3__45__cpo3endE)
_ZN39_INTERNAL_91c21eb9_4_k_cu_c6008ea4_31034cuda3std3__45__cpo3endE:
	.zero		1
	.type		_ZN39_INTERNAL_91c21eb9_4_k_cu_c6008ea4_31034cuda3std3__419piecewise_constructE,@object
	.size		_ZN39_INTERNAL_91c21eb9_4_k_cu_c6008ea4_31034cuda3std3__419piecewise_constructE,(_ZN39_INTERNAL_91c21eb9_4_k_cu_c6008ea4_31034cuda3std3__45__cpo4cendE - _ZN39_INTERNAL_91c21eb9_4_k_cu_c6008ea4_31034cuda3std3__419piecewise_constructE)
_ZN39_INTERNAL_91c21eb9_4_k_cu_c6008ea4_31034cuda3std3__419piecewise_constructE:
	.zero		1
	.type		_ZN39_INTERNAL_91c21eb9_4_k_cu_c6008ea4_31034cuda3std3__45__cpo4cendE,@object
	.size		_ZN39_INTERNAL_91c21eb9_4_k_cu_c6008ea4_31034cuda3std3__45__cpo4cendE,(_ZN39_INTERNAL_91c21eb9_4_k_cu_c6008ea4_31034cuda3std6ranges3__45__cpo4swapE - _ZN39_INTERNAL_91c21eb9_4_k_cu_c6008ea4_31034cuda3std3__45__cpo4cendE)
_ZN39_INTERNAL_91c21eb9_4_k_cu_c6008ea4_31034cuda3std3__45__cpo4cendE:
	.zero		1
	.type		_ZN39_INTERNAL_91c21eb9_4_k_cu_c6008ea4_31034cuda3std6ranges3__45__cpo4swapE,@object
	.size		_ZN39_INTERNAL_91c21eb9_4_k_cu_c6008ea4_31034cuda3std6ranges3__45__cpo4swapE,(.L_8 - _ZN39_INTERNAL_91c21eb9_4_k_cu_c6008ea4_31034cuda3std6ranges3__45__cpo4swapE)
_ZN39_INTERNAL_91c21eb9_4_k_cu_c6008ea4_31034cuda3std6ranges3__45__cpo4swapE:
	.zero		1
.L_8:


//--------------------- .nv.constant0._ZN7cutlass13device_kernelINS_4gemm6kernel13GemmUniversalIN4cute5tupleIJiiiiEEENS1_10collective13CollectiveMmaINS1_34MainloopSm90TmaGmmaWarpSpecializedILi4ENS5_IJNS4_1CILi1EEESB_SB_EEENS1_32KernelTmaWarpSpecializedPingpongEEENS5_IJNSA_ILi64EEENSA_ILi128EEENSA_ILi32EEEEEENS_10bfloat16_tENS5_IJlSB_lEEESJ_SK_NS4_8TiledMMAINS4_8MMA_AtomIJNS4_4SM904GMMA28MMA_64x128x16_F32BF16BF16_SSILNSO_5MajorE0ELSQ_0ELNSO_7ScaleInE1ELSR_1EEEEEENS4_6LayoutISC_NS5_IJNSA_ILi0EEESV_SV_EEEEENS5_IJNS4_10UnderscoreESY_SY_EEEEENS4_13SM90_TMA_LOADENS4_14ComposedLayoutINS4_7SwizzleILi2ELi4ELi3EEENS4_18smem_ptr_flag_bitsILi16EEENSU_INS5_IJNSA_ILi8EEESH_EEENS5_IJSH_SB_EEEEEEEvNS4_8identityES11_S1B_vS1C_EENS_8epilogue10collective6detail29Sm90TmaWarpSpecializedAdapterINS1F_15DefaultEpilogueISJ_SK_SK_NS1E_6thread17LinearCombinationISJ_Li1EffLNS1J_9ScaleType4KindE0ELNS_15FloatRoundStyleE2ESJ_EENS1_15EpilogueDefaultEEEEEvvEEEEvNT_6ParamsE --------------------------
	.section	.nv.constant0._ZN7cutlass13device_kernelINS_4gemm6kernel13GemmUniversalIN4cute5tupleIJiiiiEEENS1_10collective13CollectiveMmaINS1_34MainloopSm90TmaGmmaWarpSpecializedILi4ENS5_IJNS4_1CILi1EEESB_SB_EEENS1_32KernelTmaWarpSpecializedPingpongEEENS5_IJNSA_ILi64EEENSA_ILi128EEENSA_ILi32EEEEEENS_10bfloat16_tENS5_IJlSB_lEEESJ_SK_NS4_8TiledMMAINS4_8MMA_AtomIJNS4_4SM904GMMA28MMA_64x128x16_F32BF16BF16_SSILNSO_5MajorE0ELSQ_0ELNSO_7ScaleInE1ELSR_1EEEEEENS4_6LayoutISC_NS5_IJNSA_ILi0EEESV_SV_EEEEENS5_IJNS4_10UnderscoreESY_SY_EEEEENS4_13SM90_TMA_LOADENS4_14ComposedLayoutINS4_7SwizzleILi2ELi4ELi3EEENS4_18smem_ptr_flag_bitsILi16EEENSU_INS5_IJNSA_ILi8EEESH_EEENS5_IJSH_SB_EEEEEEEvNS4_8identityES11_S1B_vS1C_EENS_8epilogue10collective6detail29Sm90TmaWarpSpecializedAdapterINS1F_15DefaultEpilogueISJ_SK_SK_NS1E_6thread17LinearCombinationISJ_Li1EffLNS1J_9ScaleType4KindE0ELNS_15FloatRoundStyleE2ESJ_EENS1_15EpilogueDefaultEEEEEvvEEEEvNT_6ParamsE,"a",@progbits
	.sectionflags	@""
	.align	4
.nv.constant0._ZN7cutlass13device_kernelINS_4gemm6kernel13GemmUniversalIN4cute5tupleIJiiiiEEENS1_10collective13CollectiveMmaINS1_34MainloopSm90TmaGmmaWarpSpecializedILi4ENS5_IJNS4_1CILi1EEESB_SB_EEENS1_32KernelTmaWarpSpecializedPingpongEEENS5_IJNSA_ILi64EEENSA_ILi128EEENSA_ILi32EEEEEENS_10bfloat16_tENS5_IJlSB_lEEESJ_SK_NS4_8TiledMMAINS4_8MMA_AtomIJNS4_4SM904GMMA28MMA_64x128x16_F32BF16BF16_SSILNSO_5MajorE0ELSQ_0ELNSO_7ScaleInE1ELSR_1EEEEEENS4_6LayoutISC_NS5_IJNSA_ILi0EEESV_SV_EEEEENS5_IJNS4_10UnderscoreESY_SY_EEEEENS4_13SM90_TMA_LOADENS4_14ComposedLayoutINS4_7SwizzleILi2ELi4ELi3EEENS4_18smem_ptr_flag_bitsILi16EEENSU_INS5_IJNSA_ILi8EEESH_EEENS5_IJSH_SB_EEEEEEEvNS4_8identityES11_S1B_vS1C_EENS_8epilogue10collective6detail29Sm90TmaWarpSpecializedAdapterINS1F_15DefaultEpilogueISJ_SK_SK_NS1E_6thread17LinearCombinationISJ_Li1EffLNS1J_9ScaleType4KindE0ELNS_15FloatRoundStyleE2ESJ_EENS1_15EpilogueDefaultEEEEEvvEEEEvNT_6ParamsE:
	.zero		1664


//--------------------- SYMBOLS --------------------------

	.type		.nv.reservedSmem.offset0,@object
	.size		.nv.reservedSmem.offset0,0x4
	.type		__assertfail,@function
